def attn_fwd(
    Q,
    K,
    V,
    Out,
    Lse,
    sm_scale,
    stride_qz,
    stride_qh,
    stride_qm,
    stride_qk,
    stride_kz,
    stride_kh,
    stride_kn,
    stride_kk,
    stride_vz,
    stride_vh,
    stride_vn,
    stride_vk,
    stride_oz,
    stride_oh,
    stride_om,
    stride_ok,
    seqlen_q,
    seqlen_k,
    BLOCK_M: tl.constexpr,
    BLOCK_N: tl.constexpr,
    HEAD_DIM: tl.constexpr,
    CAUSAL: tl.constexpr,
):
    start_m = tl.program_id(0)
    off_hz = tl.program_id(1)
    q_off = off_hz * stride_qh
    k_off = off_hz * stride_kh
    v_off = off_hz * stride_vh
    offs_m = start_m * BLOCK_M + tl.arange(0, BLOCK_M)
    offs_d = tl.arange(0, HEAD_DIM)
    offs_n = tl.arange(0, BLOCK_N)
    q_ptrs = Q + q_off + offs_m[:, None] * stride_qm + offs_d[None, :] * stride_qk
    k_ptrs = K + k_off + offs_d[:, None] * stride_kk + offs_n[None, :] * stride_kn
    v_ptrs = V + v_off + offs_n[:, None] * stride_vn + offs_d[None, :] * stride_vk
    m_i = tl.full([BLOCK_M], float("-inf"), dtype=tl.float32)
    l_i = tl.zeros([BLOCK_M], dtype=tl.float32) + 1.0
    acc = tl.zeros([BLOCK_M, HEAD_DIM], dtype=tl.float32)
    q = tl.load(q_ptrs)
    acc, l_i, m_i = _attn_fwd_inner(
        acc,
        l_i,
        m_i,
        q,
        k_ptrs,
        v_ptrs,
        sm_scale,
        stride_kn,
        stride_vn,
        start_m,
        seqlen_k,
        BLOCK_M,
        BLOCK_N,
        HEAD_DIM,
        CAUSAL,
    )
    acc = acc / l_i[:, None]
    lse = m_i + tl.math.log2(l_i) / 1.4426950408889634
    o_ptrs = (
        Out
        + off_hz * stride_oh
        + offs_m[:, None] * stride_om
        + offs_d[None, :] * stride_ok
    )
    tl.store(o_ptrs, acc.to(Out.dtype.element_ty))
    tl.store(Lse + off_hz * seqlen_q + offs_m, lse)

# config = {"BLOCK_M": 32, "BLOCK_N": 128, "HEAD_DIM": 64, "arch": "sm_80", "causal": false, "dtype": "bf16", "num_stages": 2, "num_warps": 4}
# arch = sm_80


// ===== COMPILED SASS (sm_80) =====

	.target	sm_80

	.elftype	@"ET_EXEC"


//--------------------- .note.nv.tkinfo           --------------------------
	.section	.note.nv.tkinfo,"",@"SHT_NOTE"
	.sectionflags	@"SHF_NOTE_NV_TKINFO"
	.tkinfo
        /*0018*/ 	.word	0x00000002
        /*0030*/ 	.string	""
        /*0030*/ 	.string	"ptxas"
        /*0030*/ 	.string	"Cuda compilation tools, release 13.0, V13.0.88"
        /*0030*/ 	.string	"Build cuda_13.0.r13.0/compiler.36424714_0"
        /*0030*/ 	.string	"-v  -suppress-debug-info  -lineinfo  -arch sm_80 "



//--------------------- .note.nv.cuinfo           --------------------------
	.section	.note.nv.cuinfo,"",@"SHT_NOTE"
	.sectionflags	@"SHF_NOTE_NV_CUINFO"
        /*0018*/ 	.short	0x0002
        /*001a*/ 	.short	0x0050
        /*001c*/ 	.short	0x0082
	.zero		2


//--------------------- .nv.info                  --------------------------
	.section	.nv.info,"",@"SHT_CUDA_INFO"
	.align	4


	//----- nvinfo : EIATTR_REGCOUNT
	.align		4
        /*0000*/ 	.byte	0x04, 0x2f
        /*0002*/ 	.short	(.L_2 - .L_1)
	.align		4
.L_1:
        /*0004*/ 	.word	index@(attn_fwd)
        /*0008*/ 	.word	0x000000ff


	//----- nvinfo : EIATTR_FRAME_SIZE
	.align		4
.L_2:
        /*000c*/ 	.byte	0x04, 0x11
        /*000e*/ 	.short	(.L_4 - .L_3)
	.align		4
.L_3:
        /*0010*/ 	.word	index@(attn_fwd)
        /*0014*/ 	.word	0x00000258


	//----- nvinfo : EIATTR_MIN_STACK_SIZE
	.align		4
.L_4:
        /*0018*/ 	.byte	0x04, 0x12
        /*001a*/ 	.short	(.L_6 - .L_5)
	.align		4
.L_5:
        /*001c*/ 	.word	index@(attn_fwd)
        /*0020*/ 	.word	0x00000258
.L_6:


//--------------------- .nv.info.attn_fwd         --------------------------
	.section	.nv.info.attn_fwd,"",@"SHT_CUDA_INFO"
	.sectionflags	@""
	.align	4


	//----- nvinfo : EIATTR_CUDA_API_VERSION
	.align		4
        /*0000*/ 	.byte	0x04, 0x37
        /*0002*/ 	.short	(.L_8 - .L_7)
.L_7:
        /*0004*/ 	.word	0x00000082


	//----- nvinfo : EIATTR_SW2861232_WAR
	.align		4
.L_8:
        /*0008*/ 	.byte	0x01, 0x35
	.zero		2


	//----- nvinfo : EIATTR_PARAM_CBANK
	.align		4
        /*000c*/ 	.byte	0x04, 0x0a
        /*000e*/ 	.short	(.L_10 - .L_9)
	.align		4
.L_9:
        /*0010*/ 	.word	index@(.nv.constant0.attn_fwd)
        /*0014*/ 	.short	0x0160
        /*0016*/ 	.short	0x0088


	//----- nvinfo : EIATTR_CBANK_PARAM_SIZE
	.align		4
.L_10:
        /*0018*/ 	.byte	0x03, 0x19
        /*001a*/ 	.short	0x0088


	//----- nvinfo : EIATTR_KPARAM_INFO
	.align		4
        /*001c*/ 	.byte	0x04, 0x17
        /*001e*/ 	.short	(.L_12 - .L_11)
.L_11:
        /*0020*/ 	.word	0x00000000
        /*0024*/ 	.short	0x0019
        /*0026*/ 	.short	0x0080
        /*0028*/ 	.byte	0x00, 0xf4, 0x21, 0x00


	//----- nvinfo : EIATTR_KPARAM_INFO
	.align		4
.L_12:
        /*002c*/ 	.byte	0x04, 0x17
        /*002e*/ 	.short	(.L_14 - .L_13)
.L_13:
        /*0030*/ 	.word	0x00000000
        /*0034*/ 	.short	0x0018
        /*0036*/ 	.short	0x0078
        /*0038*/ 	.byte	0x00, 0xf4, 0x21, 0x00


	//----- nvinfo : EIATTR_KPARAM_INFO
	.align		4
.L_14:
        /*003c*/ 	.byte	0x04, 0x17
        /*003e*/ 	.short	(.L_16 - .L_15)
.L_15:
        /*0040*/ 	.word	0x00000000
        /*0044*/ 	.short	0x0017
        /*0046*/ 	.short	0x0070
        /*0048*/ 	.byte	0x00, 0xf0, 0x11, 0x00


	//----- nvinfo : EIATTR_KPARAM_INFO
	.align		4
.L_16:
        /*004c*/ 	.byte	0x04, 0x17
        /*004e*/ 	.short	(.L_18 - .L_17)
.L_17:
        /*0050*/ 	.word	0x00000000
        /*0054*/ 	.short	0x0016
        /*0056*/ 	.short	0x006c
        /*0058*/ 	.byte	0x00, 0xf0, 0x11, 0x00


	//----- nvinfo : EIATTR_KPARAM_INFO
	.align		4
.L_18:
        /*005c*/ 	.byte	0x04, 0x17
        /*005e*/ 	.short	(.L_20 - .L_19)
.L_19:
        /*0060*/ 	.word	0x00000000
        /*0064*/ 	.short	0x0015
        /*0066*/ 	.short	0x0068
        /*0068*/ 	.byte	0x00, 0xf0, 0x11, 0x00


	//----- nvinfo : EIATTR_KPARAM_INFO
	.align		4
.L_20:
        /*006c*/ 	.byte	0x04, 0x17
        /*006e*/ 	.short	(.L_22 - .L_21)
.L_21:
        /*0070*/ 	.word	0x00000000
        /*0074*/ 	.short	0x0014
        /*0076*/ 	.short	0x0064
        /*0078*/ 	.byte	0x00, 0xf0, 0x11, 0x00


	//----- nvinfo : EIATTR_KPARAM_INFO
	.align		4
.L_22:
        /*007c*/ 	.byte	0x04, 0x17
        /*007e*/ 	.short	(.L_24 - .L_23)
.L_23:
        /*0080*/ 	.word	0x00000000
        /*0084*/ 	.short	0x0013
        /*0086*/ 	.short	0x0060
        /*0088*/ 	.byte	0x00, 0xf0, 0x11, 0x00


	//----- nvinfo : EIATTR_KPARAM_INFO
	.align		4
.L_24:
        /*008c*/ 	.byte	0x04, 0x17
        /*008e*/ 	.short	(.L_26 - .L_25)
.L_25:
        /*0090*/ 	.word	0x00000000
        /*0094*/ 	.short	0x0012
        /*0096*/ 	.short	0x005c
        /*0098*/ 	.byte	0x00, 0xf0, 0x11, 0x00


	//----- nvinfo : EIATTR_KPARAM_INFO
	.align		4
.L_26:
        /*009c*/ 	.byte	0x04, 0x17
        /*009e*/ 	.short	(.L_28 - .L_27)
.L_27:
        /*00a0*/ 	.word	0x00000000
        /*00a4*/ 	.short	0x0011
        /*00a6*/ 	.short	0x0058
        /*00a8*/ 	.byte	0x00, 0xf0, 0x11, 0x00


	//----- nvinfo : EIATTR_KPARAM_INFO
	.align		4
.L_28:
        /*00ac*/ 	.byte	0x04, 0x17
        /*00ae*/ 	.short	(.L_30 - .L_29)
.L_29:
        /*00b0*/ 	.word	0x00000000
        /*00b4*/ 	.short	0x0010
        /*00b6*/ 	.short	0x0054
        /*00b8*/ 	.byte	0x00, 0xf0, 0x11, 0x00


	//----- nvinfo : EIATTR_KPARAM_INFO
	.align		4
.L_30:
        /*00bc*/ 	.byte	0x04, 0x17
        /*00be*/ 	.short	(.L_32 - .L_31)
.L_31:
        /*00c0*/ 	.word	0x00000000
        /*00c4*/ 	.short	0x000f
        /*00c6*/ 	.short	0x0050
        /*00c8*/ 	.byte	0x00, 0xf0, 0x11, 0x00


	//----- nvinfo : EIATTR_KPARAM_INFO
	.align		4
.L_32:
        /*00cc*/ 	.byte	0x04, 0x17
        /*00ce*/ 	.short	(.L_34 - .L_33)
.L_33:
        /*00d0*/ 	.word	0x00000000
        /*00d4*/ 	.short	0x000e
        /*00d6*/ 	.short	0x004c
        /*00d8*/ 	.byte	0x00, 0xf0, 0x11, 0x00


	//----- nvinfo : EIATTR_KPARAM_INFO
	.align		4
.L_34:
        /*00dc*/ 	.byte	0x04, 0x17
        /*00de*/ 	.short	(.L_36 - .L_35)
.L_35:
        /*00e0*/ 	.word	0x00000000
        /*00e4*/ 	.short	0x000d
        /*00e6*/ 	.short	0x0048
        /*00e8*/ 	.byte	0x00, 0xf0, 0x11, 0x00


	//----- nvinfo : EIATTR_KPARAM_INFO
	.align		4
.L_36:
        /*00ec*/ 	.byte	0x04, 0x17
        /*00ee*/ 	.short	(.L_38 - .L_37)
.L_37:
        /*00f0*/ 	.word	0x00000000
        /*00f4*/ 	.short	0x000c
        /*00f6*/ 	.short	0x0044
        /*00f8*/ 	.byte	0x00, 0xf0, 0x11, 0x00


	//----- nvinfo : EIATTR_KPARAM_INFO
	.align		4
.L_38:
        /*00fc*/ 	.byte	0x04, 0x17
        /*00fe*/ 	.short	(.L_40 - .L_39)
.L_39:
        /*0100*/ 	.word	0x00000000
        /*0104*/ 	.short	0x000b
        /*0106*/ 	.short	0x0040
        /*0108*/ 	.byte	0x00, 0xf0, 0x11, 0x00


	//----- nvinfo : EIATTR_KPARAM_INFO
	.align		4
.L_40:
        /*010c*/ 	.byte	0x04, 0x17
        /*010e*/ 	.short	(.L_42 - .L_41)
.L_41:
        /*0110*/ 	.word	0x00000000
        /*0114*/ 	.short	0x000a
        /*0116*/ 	.short	0x003c
        /*0118*/ 	.byte	0x00, 0xf0, 0x11, 0x00


	//----- nvinfo : EIATTR_KPARAM_INFO
	.align		4
.L_42:
        /*011c*/ 	.byte	0x04, 0x17
        /*011e*/ 	.short	(.L_44 - .L_43)
.L_43:
        /*0120*/ 	.word	0x00000000
        /*0124*/ 	.short	0x0009
        /*0126*/ 	.short	0x0038
        /*0128*/ 	.byte	0x00, 0xf0, 0x11, 0x00


	//----- nvinfo : EIATTR_KPARAM_INFO
	.align		4
.L_44:
        /*012c*/ 	.byte	0x04, 0x17
        /*012e*/ 	.short	(.L_46 - .L_45)
.L_45:
        /*0130*/ 	.word	0x00000000
        /*0134*/ 	.short	0x0008
        /*0136*/ 	.short	0x0034
        /*0138*/ 	.byte	0x00, 0xf0, 0x11, 0x00


	//----- nvinfo : EIATTR_KPARAM_INFO
	.align		4
.L_46:
        /*013c*/ 	.byte	0x04, 0x17
        /*013e*/ 	.short	(.L_48 - .L_47)
.L_47:
        /*0140*/ 	.word	0x00000000
        /*0144*/ 	.short	0x0007
        /*0146*/ 	.short	0x0030
        /*0148*/ 	.byte	0x00, 0xf0, 0x11, 0x00


	//----- nvinfo : EIATTR_KPARAM_INFO
	.align		4
.L_48:
        /*014c*/ 	.byte	0x04, 0x17
        /*014e*/ 	.short	(.L_50 - .L_49)
.L_49:
        /*0150*/ 	.word	0x00000000
        /*0154*/ 	.short	0x0006
        /*0156*/ 	.short	0x002c
        /*0158*/ 	.byte	0x00, 0xf0, 0x11, 0x00


	//----- nvinfo : EIATTR_KPARAM_INFO
	.align		4
.L_50:
        /*015c*/ 	.byte	0x04, 0x17
        /*015e*/ 	.short	(.L_52 - .L_51)
.L_51:
        /*0160*/ 	.word	0x00000000
        /*0164*/ 	.short	0x0005
        /*0166*/ 	.short	0x0028
        /*0168*/ 	.byte	0x00, 0xf0, 0x11, 0x00


	//----- nvinfo : EIATTR_KPARAM_INFO
	.align		4
.L_52:
        /*016c*/ 	.byte	0x04, 0x17
        /*016e*/ 	.short	(.L_54 - .L_53)
.L_53:
        /*0170*/ 	.word	0x00000000
        /*0174*/ 	.short	0x0004
        /*0176*/ 	.short	0x0020
        /*0178*/ 	.byte	0x00, 0xf4, 0x21, 0x00


	//----- nvinfo : EIATTR_KPARAM_INFO
	.align		4
.L_54:
        /*017c*/ 	.byte	0x04, 0x17
        /*017e*/ 	.short	(.L_56 - .L_55)
.L_55:
        /*0180*/ 	.word	0x00000000
        /*0184*/ 	.short	0x0003
        /*0186*/ 	.short	0x0018
        /*0188*/ 	.byte	0x00, 0xf4, 0x21, 0x00


	//----- nvinfo : EIATTR_KPARAM_INFO
	.align		4
.L_56:
        /*018c*/ 	.byte	0x04, 0x17
        /*018e*/ 	.short	(.L_58 - .L_57)
.L_57:
        /*0190*/ 	.word	0x00000000
        /*0194*/ 	.short	0x0002
        /*0196*/ 	.short	0x0010
        /*0198*/ 	.byte	0x00, 0xf4, 0x21, 0x00


	//----- nvinfo : EIATTR_KPARAM_INFO
	.align		4
.L_58:
        /*019c*/ 	.byte	0x04, 0x17
        /*019e*/ 	.short	(.L_60 - .L_59)
.L_59:
        /*01a0*/ 	.word	0x00000000
        /*01a4*/ 	.short	0x0001
        /*01a6*/ 	.short	0x0008
        /*01a8*/ 	.byte	0x00, 0xf4, 0x21, 0x00


	//----- nvinfo : EIATTR_KPARAM_INFO
	.align		4
.L_60:
        /*01ac*/ 	.byte	0x04, 0x17
        /*01ae*/ 	.short	(.L_62 - .L_61)
.L_61:
        /*01b0*/ 	.word	0x00000000
        /*01b4*/ 	.short	0x0000
        /*01b6*/ 	.short	0x0000
        /*01b8*/ 	.byte	0x00, 0xf4, 0x21, 0x00


	//----- nvinfo : EIATTR_MAXREG_COUNT
	.align		4
.L_62:
        /*01bc*/ 	.byte	0x03, 0x1b
        /*01be*/ 	.short	0x00ff


	//----- nvinfo : EIATTR_NUM_BARRIERS
	.align		4
        /*01c0*/ 	.byte	0x02, 0x4c
        /*01c2*/ 	.byte	0x01
	.zero		1


	//----- nvinfo : EIATTR_ANNOTATIONS
	.align		4
        /*01c4*/ 	.byte	0x04, 0x55
        /*01c6*/ 	.short	(.L_64 - .L_63)


	//   ....[0]....
.L_63:
        /*01c8*/ 	.word	0x00000001
        /*01cc*/ 	.byte	0xa0, 0x0b, 0x00, 0x00, 0x01, 0x00, 0x00, 0x00, 0xd0, 0x0b, 0x00, 0x00, 0x01, 0x00, 0x00, 0x00
        /* <DEDUP_REMOVED lines=73> */
        /*066c*/ 	.byte	0x30, 0x46, 0x00, 0x00, 0x01, 0x00, 0x00, 0x00, 0x90, 0x46, 0x00, 0x00


	//----- nvinfo : EIATTR_MERCURY_ISA_VERSION
	.align		4
.L_64:
        /*0678*/ 	.byte	0x03, 0x5f
        /*067a*/ 	.short	0x0000


	//----- nvinfo : EIATTR_COOP_GROUP_MASK_REGIDS
	.align		4
        /*067c*/ 	.byte	0x04, 0x29
        /*067e*/ 	.short	(.L_66 - .L_65)


	//   ....[0]....
.L_65:
        /*0680*/ 	.word	0xffffffff


	//   ....[1]....
        /*0684*/ 	.word	0xffffffff


	//   ....[2]....
        /*0688*/ 	.word	0xffffffff


	//   ....[3]....
        /*068c*/ 	.word	0xffffffff


	//   ....[4]....
        /*0690*/ 	.word	0xffffffff


	//   ....[5]....
        /*0694*/ 	.word	0xffffffff


	//   ....[6]....
        /*0698*/ 	.word	0xffffffff


	//   ....[7]....
        /*069c*/ 	.word	0xffffffff


	//   ....[8]....
        /*06a0*/ 	.word	0xffffffff


	//   ....[9]....
        /*06a4*/ 	.word	0xffffffff


	//   ....[10]....
        /*06a8*/ 	.word	0xffffffff


	//   ....[11]....
        /*06ac*/ 	.word	0xffffffff


	//   ....[12]....
        /*06b0*/ 	.word	0xffffffff


	//   ....[13]....
        /*06b4*/ 	.word	0xffffffff


	//   ....[14]....
        /*06b8*/ 	.word	0xffffffff


	//   ....[15]....
        /*06bc*/ 	.word	0xffffffff


	//   ....[16]....
        /*06c0*/ 	.word	0xffffffff


	//   ....[17]....
        /*06c4*/ 	.word	0xffffffff


	//   ....[18]....
        /*06c8*/ 	.word	0xffffffff


	//   ....[19]....
        /*06cc*/ 	.word	0xffffffff


	//----- nvinfo : EIATTR_COOP_GROUP_INSTR_OFFSETS
	.align		4
.L_66:
        /*06d0*/ 	.byte	0x04, 0x28
        /*06d2*/ 	.short	(.L_68 - .L_67)


	//   ....[0]....
.L_67:
        /*06d4*/ 	.word	0x00004360


	//   ....[1]....
        /*06d8*/ 	.word	0x00004370


	//   ....[2]....
        /*06dc*/ 	.word	0x00004380


	//   ....[3]....
        /*06e0*/ 	.word	0x00004390


	//   ....[4]....
        /*06e4*/ 	.word	0x00004400


	//   ....[5]....
        /*06e8*/ 	.word	0x00004410


	//   ....[6]....
        /*06ec*/ 	.word	0x00004420


	//   ....[7]....
        /*06f0*/ 	.word	0x00004430


	//   ....[8]....
        /*06f4*/ 	.word	0x000044f0


	//   ....[9]....
        /*06f8*/ 	.word	0x00004510


	//   ....[10]....
        /*06fc*/ 	.word	0x00004dc0


	//   ....[11]....
        /*0700*/ 	.word	0x00004dd0


	//   ....[12]....
        /*0704*/ 	.word	0x00004de0


	//   ....[13]....
        /*0708*/ 	.word	0x00004df0


	//   ....[14]....
        /*070c*/ 	.word	0x00004e40


	//   ....[15]....
        /*0710*/ 	.word	0x00004e50


	//   ....[16]....
        /*0714*/ 	.word	0x00004e60


	//   ....[17]....
        /*0718*/ 	.word	0x00004e70


	//   ....[18]....
        /*071c*/ 	.word	0x00004f30


	//   ....[19]....
        /*0720*/ 	.word	0x00004f50


	//----- nvinfo : EIATTR_EXIT_INSTR_OFFSETS
	.align		4
.L_68:
        /*0724*/ 	.byte	0x04, 0x1c
        /*0726*/ 	.short	(.L_70 - .L_69)


	//   ....[0]....
.L_69:
        /*0728*/ 	.word	0x000079d0


	//   ....[1]....
        /*072c*/ 	.word	0x00007a70


	//----- nvinfo : EIATTR_REQNTID
	.align		4
.L_70:
        /*0730*/ 	.byte	0x04, 0x10
        /*0732*/ 	.short	(.L_72 - .L_71)
.L_71:
        /*0734*/ 	.word	0x00000080
        /*0738*/ 	.word	0x00000001
        /*073c*/ 	.word	0x00000001
.L_72:


//--------------------- .nv.callgraph             --------------------------
	.section	.nv.callgraph,"",@"SHT_CUDA_CALLGRAPH"
	.align	4
	.sectionentsize	8
	.align		4
        /*0000*/ 	.word	0x00000000
	.align		4
        /*0004*/ 	.word	0xffffffff
	.align		4
        /*0008*/ 	.word	0x00000000
	.align		4
        /*000c*/ 	.word	0xfffffffe
	.align		4
        /*0010*/ 	.word	0x00000000
	.align		4
        /*0014*/ 	.word	0xfffffffd
	.align		4
        /*0018*/ 	.word	0x00000000
	.align		4
        /*001c*/ 	.word	0xfffffffc


//--------------------- .nv.rel.action            --------------------------
	.section	.nv.rel.action,"",@"SHT_CUDA_RELOCINFO"
	.align	8
	.sectionentsize	8
        /*0000*/ 	.byte	0x73, 0x00, 0x00, 0x00, 0x00, 0x00, 0x00, 0x00, 0x00, 0x00, 0x00, 0x11, 0x25, 0x00, 0x05, 0x36


//--------------------- .nv.constant4             --------------------------
	.section	.nv.constant4,"a",@progbits
	.align	8
	.align		8
.nv.constant4:
        /*0000*/ 	.dword	_$_str


//--------------------- .nv.constant0.attn_fwd    --------------------------
	.section	.nv.constant0.attn_fwd,"a",@progbits
	.sectionflags	@""
	.align	4
.nv.constant0.attn_fwd:
	.zero		488


//--------------------- .text.attn_fwd            --------------------------
	.section	.text.attn_fwd,"ax",@progbits
	.sectioninfo	@"SHI_REGISTERS=255"
	.align	128
        .global         attn_fwd
        .type           attn_fwd,@function
        .size           attn_fwd,(.L_x_3 - attn_fwd)
        .other          attn_fwd,@"STO_CUDA_ENTRY STV_DEFAULT"
attn_fwd:
.text.attn_fwd:
[----:B------:R-:W-:Y:S02]  /*0000*/  MOV R1, c[0x0][0x28] ;  /* 0x00000a0000017a02 */ /* 0x000fe40000000f00 */
[----:B------:R-:W0:Y:S01]  /*0010*/  S2R R103, SR_TID.X ;  /* 0x0000000000677919 */ /* 0x000e220000002100 */
[----:B------:R-:W-:Y:S01]  /*0020*/  MOV R15, c[0x0][0x198] ;  /* 0x00006600000f7a02 */ /* 0x000fe20000000f00 */
[----:B------:R-:W-:Y:S01]  /*0030*/  ULDC.64 UR4, c[0x0][0x118] ;  /* 0x0000460000047ab9 */ /* 0x000fe20000000a00 */
[----:B------:R-:W-:Y:S01]  /*0040*/  IADD3 R1, R1, -0x258, RZ ;  /* 0xfffffda801017810 */ /* 0x000fe20007ffe0ff */
[----:B------:R-:W1:Y:S04]  /*0050*/  S2R R3, SR_CTAID.X ;  /* 0x0000000000037919 */ /* 0x000e680000002500 */
[----:B------:R-:W2:Y:S01]  /*0060*/  S2R R26, SR_CTAID.Y ;  /* 0x00000000001a7919 */ /* 0x000ea20000002600 */
[----:B0-----:R-:W-:Y:S02]  /*0070*/  LOP3.LUT R16, R103, 0x1f, RZ, 0xc0, !PT ;  /* 0x0000001f67107812 */ /* 0x001fe400078ec0ff */
[----:B------:R-:W-:-:S03]  /*0080*/  SHF.R.U32.HI R0, RZ, 0x5, R103 ;  /* 0x00000005ff007819 */ /* 0x000fc60000011667 */
[----:B-1----:R-:W-:Y:S01]  /*0090*/  IMAD R4, R3, 0x20, R16 ;  /* 0x0000002003047824 */ /* 0x002fe200078e0210 */
[----:B------:R-:W-:Y:S01]  /*00a0*/  SGXT.U32 R2, R0, 0x2 ;  /* 0x000000020002781a */ /* 0x000fe20000000000 */
[----:B--2---:R-:W-:Y:S02]  /*00b0*/  IMAD R0, R26, c[0x0][0x190], RZ ;  /* 0x000064001a007a24 */ /* 0x004fe400078e02ff */
[----:B------:R-:W-:Y:S02]  /*00c0*/  IMAD R3, R4, c[0x0][0x194], RZ ;  /* 0x0000650004037a24 */ /* 0x000fe400078e02ff */
[----:B------:R-:W-:Y:S02]  /*00d0*/  IMAD R4, R2, c[0x0][0x198], RZ ;  /* 0x0000660002047a24 */ /* 0x000fe400078e02ff */
[----:B------:R-:W-:Y:S01]  /*00e0*/  IMAD.SHL.U32 R2, R0, 0x2, RZ ;  /* 0x0000000200027824 */ /* 0x000fe200078e00ff */
[----:B------:R-:W-:Y:S01]  /*00f0*/  SHF.L.U32 R5, R3, 0x1, RZ ;  /* 0x0000000103057819 */ /* 0x000fe200000006ff */
[----:B------:R-:W-:-:S02]  /*0100*/  IMAD R8, R15, 0x4, R4 ;  /* 0x000000040f087824 */ /* 0x000fc400078e0204 */
[----:B------:R-:W-:Y:S01]  /*0110*/  IMAD.HI R0, R0, 0x2, RZ ;  /* 0x0000000200007827 */ /* 0x000fe200078e02ff */
[----:B------:R-:W-:Y:S02]  /*0120*/  IADD3 R39, P0, P1, R5, c[0x0][0x160], R2 ;  /* 0x0000580005277a10 */ /* 0x000fe4000791e002 */
[----:B------:R-:W-:Y:S01]  /*0130*/  LEA R5, R15, R8, 0x2 ;  /* 0x000000080f057211 */ /* 0x000fe200078e10ff */
[----:B------:R-:W-:-:S05]  /*0140*/  IMAD.HI R3, R3, 0x2, RZ ;  /* 0x0000000203037827 */ /* 0x000fca00078e02ff */
[----:B------:R-:W-:Y:S01]  /*0150*/  IADD3.X R41, R3, c[0x0][0x164], R0, P0, P1 ;  /* 0x0000590003297a10 */ /* 0x000fe200007e2400 */
[----:B------:R-:W-:Y:S01]  /*0160*/  IMAD R0, R15, 0x4, R5 ;  /* 0x000000040f007824 */ /* 0x000fe200078e0205 */
[CC--:B------:R-:W-:Y:S02]  /*0170*/  LEA R2, P0, R4.reuse, R39.reuse, 0x1 ;  /* 0x0000002704027211 */ /* 0x0c0fe400078008ff */
[----:B------:R-:W-:Y:S02]  /*0180*/  LEA R6, P1, R5, R39, 0x1 ;  /* 0x0000002705067211 */ /* 0x000fe400078208ff */
[----:B------:R-:W-:Y:S02]  /*0190*/  LEA.HI.X.SX32 R3, R4, R41, 0x1, P0 ;  /* 0x0000002904037211 */ /* 0x000fe400000f0eff */
[----:B------:R-:W-:Y:S02]  /*01a0*/  LEA R4, P0, R8, R39, 0x1 ;  /* 0x0000002708047211 */ /* 0x000fe400078008ff */
[----:B------:R-:W-:Y:S01]  /*01b0*/  LEA R11, R15, R0, 0x2 ;  /* 0x000000000f0b7211 */ /* 0x000fe200078e10ff */
[----:B------:R0:W2:Y:S01]  /*01c0*/  LDG.E.U16 R21, [R2.64] ;  /* 0x0000000402157981 */ /* 0x0000a2000c1e1500 */
[----:B------:R-:W-:-:S02]  /*01d0*/  LEA.HI.X.SX32 R7, R5, R41, 0x1, P1 ;  /* 0x0000002905077211 */ /* 0x000fc400008f0eff */
[----:B------:R-:W-:Y:S01]  /*01e0*/  LEA.HI.X.SX32 R5, R8, R41, 0x1, P0 ;  /* 0x0000002908057211 */ /* 0x000fe200000f0eff */
[C---:B------:R-:W-:Y:S01]  /*01f0*/  IMAD R12, R15.reuse, 0x4, R11 ;  /* 0x000000040f0c7824 */ /* 0x040fe200078e020b */
[C---:B------:R-:W-:Y:S01]  /*0200*/  LEA R8, P0, R0.reuse, R39, 0x1 ;  /* 0x0000002700087211 */ /* 0x040fe200078008ff */
[----:B------:R1:W3:Y:S03]  /*0210*/  LDG.E.U16 R25, [R6.64] ;  /* 0x0000000406197981 */ /* 0x0002e6000c1e1500 */
[----:B------:R-:W-:Y:S01]  /*0220*/  LEA.HI.X.SX32 R9, R0, R41, 0x1, P0 ;  /* 0x0000002900097211 */ /* 0x000fe200000f0eff */
[----:B------:R4:W5:Y:S01]  /*0230*/  LDG.E.U16 R23, [R4.64] ;  /* 0x0000000404177981 */ /* 0x000962000c1e1500 */
[C---:B------:R-:W-:Y:S02]  /*0240*/  LEA R0, R15.reuse, R12, 0x2 ;  /* 0x0000000c0f007211 */ /* 0x040fe400078e10ff */
[C---:B0-----:R-:W-:Y:S01]  /*0250*/  LEA R2, P0, R12.reuse, R39, 0x1 ;  /* 0x000000270c027211 */ /* 0x041fe200078008ff */
[----:B------:R0:W5:Y:S02]  /*0260*/  LDG.E.U16 R27, [R8.64] ;  /* 0x00000004081b7981 */ /* 0x000164000c1e1500 */
[----:B------:R-:W-:Y:S01]  /*0270*/  IMAD R13, R15, 0x4, R0 ;  /* 0x000000040f0d7824 */ /* 0x000fe200078e0200 */
[----:B------:R-:W-:-:S04]  /*0280*/  LEA.HI.X.SX32 R3, R12, R41, 0x1, P0 ;  /* 0x000000290c037211 */ /* 0x000fc800000f0eff */
[----:B------:R-:W-:Y:S01]  /*0290*/  LEA R14, R15, R13, 0x2 ;  /* 0x0000000d0f0e7211 */ /* 0x000fe200078e10ff */
[----:B------:R0:W5:Y:S01]  /*02a0*/  LDG.E.U16 R31, [R2.64] ;  /* 0x00000004021f7981 */ /* 0x000162000c1e1500 */
[----:B-1----:R-:W-:-:S03]  /*02b0*/  LEA R6, P0, R0, R39, 0x1 ;  /* 0x0000002700067211 */ /* 0x002fc600078008ff */
[----:B------:R-:W-:Y:S01]  /*02c0*/  IMAD R17, R15, 0x4, R14 ;  /* 0x000000040f117824 */ /* 0x000fe200078e020e */
[----:B------:R-:W-:Y:S02]  /*02d0*/  LEA.HI.X.SX32 R7, R0, R41, 0x1, P0 ;  /* 0x0000002900077211 */ /* 0x000fe400000f0eff */
[----:B------:R-:W-:Y:S02]  /*02e0*/  LEA R10, P1, R11, R39, 0x1 ;  /* 0x000000270b0a7211 */ /* 0x000fe400078208ff */
[----:B------:R-:W-:Y:S01]  /*02f0*/  LEA R0, R15, R17, 0x2 ;  /* 0x000000110f007211 */ /* 0x000fe200078e10ff */
[----:B------:R1:W5:Y:S01]  /*0300*/  LDG.E.U16 R33, [R6.64] ;  /* 0x0000000406217981 */ /* 0x000362000c1e1500 */
[----:B------:R-:W-:Y:S02]  /*0310*/  LEA.HI.X.SX32 R11, R11, R41, 0x1, P1 ;  /* 0x000000290b0b7211 */ /* 0x000fe400008f0eff */
[----:B----4-:R-:W-:Y:S01]  /*0320*/  LEA R4, P0, R13, R39, 0x1 ;  /* 0x000000270d047211 */ /* 0x010fe200078008ff */
[----:B------:R-:W-:-:S02]  /*0330*/  IMAD R18, R15, 0x4, R0 ;  /* 0x000000040f127824 */ /* 0x000fc400078e0200 */
[----:B------:R4:W5:Y:S01]  /*0340*/  LDG.E.U16 R29, [R10.64] ;  /* 0x000000040a1d7981 */ /* 0x000962000c1e1500 */
[----:B------:R-:W-:Y:S02]  /*0350*/  LEA.HI.X.SX32 R5, R13, R41, 0x1, P0 ;  /* 0x000000290d057211 */ /* 0x000fe400000f0eff */
[-C--:B0-----:R-:W-:Y:S02]  /*0360*/  LEA R8, P0, R0, R39.reuse, 0x1 ;  /* 0x0000002700087211 */ /* 0x081fe400078008ff */
[----:B------:R-:W-:Y:S01]  /*0370*/  LEA R12, P1, R14, R39, 0x1 ;  /* 0x000000270e0c7211 */ /* 0x000fe200078208ff */
[----:B------:R0:W5:Y:S01]  /*0380*/  LDG.E.U16 R35, [R4.64] ;  /* 0x0000000404237981 */ /* 0x000162000c1e1500 */
[----:B----4-:R-:W-:Y:S02]  /*0390*/  LEA R11, R15, R18, 0x2 ;  /* 0x000000120f0b7211 */ /* 0x010fe400078e10ff */
[----:B------:R-:W-:Y:S02]  /*03a0*/  LEA.HI.X.SX32 R9, R0, R41, 0x1, P0 ;  /* 0x0000002900097211 */ /* 0x000fe400000f0eff */
[----:B------:R-:W-:Y:S01]  /*03b0*/  LEA R10, P0, R11, R39, 0x1 ;  /* 0x000000270b0a7211 */ /* 0x000fe200078008ff */
[----:B------:R-:W-:-:S03]  /*03c0*/  IMAD R19, R15, 0x4, R11 ;  /* 0x000000040f137824 */ /* 0x000fc600078e020b */
[----:B------:R-:W-:Y:S01]  /*03d0*/  LEA.HI.X.SX32 R11, R11, R41, 0x1, P0 ;  /* 0x000000290b0b7211 */ /* 0x000fe200000f0eff */
[----:B------:R4:W5:Y:S01]  /*03e0*/  LDG.E.U16 R9, [R8.64] ;  /* 0x0000000408097981 */ /* 0x000962000c1e1500 */
[----:B------:R-:W-:Y:S02]  /*03f0*/  LEA R0, R15, R19, 0x2 ;  /* 0x000000130f007211 */ /* 0x000fe400078e10ff */
[----:B------:R-:W-:Y:S02]  /*0400*/  LEA R2, P0, R17, R39, 0x1 ;  /* 0x0000002711027211 */ /* 0x000fe400078008ff */
[-C--:B------:R-:W-:Y:S01]  /*0410*/  LEA.HI.X.SX32 R13, R14, R41.reuse, 0x1, P1 ;  /* 0x000000290e0d7211 */ /* 0x080fe200008f0eff */
[----:B------:R-:W-:Y:S01]  /*0420*/  IMAD R20, R15, 0x4, R0 ;  /* 0x000000040f147824 */ /* 0x000fe200078e0200 */
[----:B------:R-:W-:Y:S01]  /*0430*/  LEA.HI.X.SX32 R3, R17, R41, 0x1, P0 ;  /* 0x0000002911037211 */ /* 0x000fe200000f0eff */
[----:B------:R4:W5:Y:S01]  /*0440*/  LDG.E.U16 R11, [R10.64] ;  /* 0x000000040a0b7981 */ /* 0x000962000c1e1500 */
[----:B0-----:R-:W-:-:S02]  /*0450*/  LEA R4, P0, R18, R39, 0x1 ;  /* 0x0000002712047211 */ /* 0x001fc400078008ff */
[----:B------:R-:W-:Y:S01]  /*0460*/  LEA R14, P1, R0, R39, 0x1 ;  /* 0x00000027000e7211 */ /* 0x000fe200078208ff */
[----:B------:R0:W5:Y:S01]  /*0470*/  LDG.E.U16 R37, [R12.64] ;  /* 0x000000040c257981 */ /* 0x000162000c1e1500 */
[-C--:B------:R-:W-:Y:S02]  /*0480*/  LEA.HI.X.SX32 R5, R18, R41.reuse, 0x1, P0 ;  /* 0x0000002912057211 */ /* 0x080fe400000f0eff */
[----:B------:R-:W-:Y:S01]  /*0490*/  LEA.HI.X.SX32 R15, R0, R41, 0x1, P1 ;  /* 0x00000029000f7211 */ /* 0x000fe200008f0eff */
[----:B------:R4:W5:Y:S01]  /*04a0*/  LDG.E.U16 R3, [R2.64] ;  /* 0x0000000402037981 */ /* 0x000962000c1e1500 */
[----:B-1----:R-:W-:-:S03]  /*04b0*/  LEA R6, P1, R19, R39, 0x1 ;  /* 0x0000002713067211 */ /* 0x002fc600078208ff */
[----:B------:R1:W5:Y:S01]  /*04c0*/  LDG.E.U16 R17, [R4.64] ;  /* 0x0000000404117981 */ /* 0x000362000c1e1500 */
[C---:B0-----:R-:W-:Y:S02]  /*04d0*/  LEA R12, P0, R20.reuse, R39, 0x1 ;  /* 0x00000027140c7211 */ /* 0x041fe400078008ff */
[-C--:B------:R-:W-:Y:S01]  /*04e0*/  LEA.HI.X.SX32 R7, R19, R41.reuse, 0x1, P1 ;  /* 0x0000002913077211 */ /* 0x080fe200008f0eff */
[----:B------:R-:W5:Y:S01]  /*04f0*/  LDG.E.U16 R15, [R14.64] ;  /* 0x000000040e0f7981 */ /* 0x000f62000c1e1500 */
[----:B------:R-:W-:-:S03]  /*0500*/  LEA.HI.X.SX32 R13, R20, R41, 0x1, P0 ;  /* 0x00000029140d7211 */ /* 0x000fc600000f0eff */
[----:B------:R0:W5:Y:S04]  /*0510*/  LDG.E.U16 R19, [R6.64] ;  /* 0x0000000406137981 */ /* 0x000168000c1e1500 */
[----:B------:R-:W5:Y:S01]  /*0520*/  LDG.E.U16 R13, [R12.64] ;  /* 0x000000040c0d7981 */ /* 0x000f62000c1e1500 */
[----:B------:R-:W-:Y:S02]  /*0530*/  SHF.R.S32.HI R0, RZ, 0x6, R103 ;  /* 0x00000006ff007819 */ /* 0x000fe40000011467 */
[----:B----4-:R-:W-:Y:S02]  /*0540*/  LOP3.LUT R8, R103, 0x3f, RZ, 0xc0, !PT ;  /* 0x0000003f67087812 */ /* 0x010fe400078ec0ff */
[----:B------:R-:W-:Y:S02]  /*0550*/  SGXT R0, R0, 0x1 ;  /* 0x000000010000781a */ /* 0x000fe40000000200 */
[----:B------:R-:W-:-:S04]  /*0560*/  SHF.L.U32 R39, R8, 0x1, RZ ;  /* 0x0000000108277819 */ /* 0x000fc800000006ff */
[----:B------:R-:W-:-:S04]  /*0570*/  LOP3.LUT R0, R39, 0x90, R0, 0x78, !PT ;  /* 0x0000009027007812 */ /* 0x000fc800078e7800 */
[----:B------:R-:W-:Y:S01]  /*0580*/  LOP3.LUT R252, R0, 0x20, RZ, 0x3c, !PT ;  /* 0x0000002000fc7812 */ /* 0x000fe200078e3cff */
[----:B------:R-:W-:-:S05]  /*0590*/  IMAD.MOV.U32 R10, RZ, RZ, 0x1 ;  /* 0x00000001ff0a7424 */ /* 0x000fca00078e00ff */
[----:B------:R-:W-:Y:S02]  /*05a0*/  ISETP.LE.AND P1, PT, R10, c[0x0][0x1d0], PT ;  /* 0x000074000a007a0c */ /* 0x000fe40003f23270 */
[C---:B-1----:R-:W-:Y:S02]  /*05b0*/  SHF.L.U32 R4, R103.reuse, 0x1, RZ ;  /* 0x0000000167047819 */ /* 0x042fe400000006ff */
[C---:B------:R-:W-:Y:S02]  /*05c0*/  LOP3.LUT R38, R103.reuse, 0x7f, RZ, 0xc0, !PT ;  /* 0x0000007f67267812 */ /* 0x040fe400078ec0ff */
[----:B0-----:R-:W-:Y:S01]  /*05d0*/  LOP3.LUT R6, R4, 0x3c, RZ, 0xc0, !PT ;  /* 0x0000003c04067812 */ /* 0x001fe200078ec0ff */
[----:B------:R-:W-:Y:S01]  /*05e0*/  IMAD.MOV.U32 R68, RZ, RZ, -0x800000 ;  /* 0xff800000ff447424 */ /* 0x000fe200078e00ff */
[----:B------:R-:W-:Y:S01]  /*05f0*/  MOV R2, 0x3f800000 ;  /* 0x3f80000000027802 */ /* 0x000fe20000000f00 */
[----:B------:R-:W-:Y:S01]  /*0600*/  IMAD.MOV.U32 R70, RZ, RZ, -0x800000 ;  /* 0xff800000ff467424 */ /* 0x000fe200078e00ff */
[----:B------:R-:W-:Y:S01]  /*0610*/  MOV R69, 0xff800000 ;  /* 0xff80000000457802 */ /* 0x000fe20000000f00 */
[----:B------:R-:W-:Y:S01]  /*0620*/  IMAD.MOV.U32 R5, RZ, RZ, 0x3f800000 ;  /* 0x3f800000ff057424 */ /* 0x000fe200078e00ff */
[----:B------:R-:W-:Y:S01]  /*0630*/  MOV R71, 0xff800000 ;  /* 0xff80000000477802 */ /* 0x000fe20000000f00 */
[----:B------:R-:W-:Y:S01]  /*0640*/  IMAD.MOV.U32 R24, RZ, RZ, 0x3f800000 ;  /* 0x3f800000ff187424 */ /* 0x000fe200078e00ff */
[----:B------:R-:W-:Y:S01]  /*0650*/  MOV R7, 0x3f800000 ;  /* 0x3f80000000077802 */ /* 0x000fe20000000f00 */
[----:B------:R-:W-:Y:S01]  /*0660*/  CS2R R64, SRZ ;  /* 0x0000000000407805 */ /* 0x000fe2000001ff00 */
[----:B------:R-:W-:Y:S01]  /*0670*/  CS2R R66, SRZ ;  /* 0x0000000000427805 */ /* 0x000fe2000001ff00 */
[----:B------:R-:W-:Y:S01]  /*0680*/  CS2R R60, SRZ ;  /* 0x00000000003c7805 */ /* 0x000fe2000001ff00 */
[----:B------:R-:W-:Y:S01]  /*0690*/  CS2R R62, SRZ ;  /* 0x00000000003e7805 */ /* 0x000fe2000001ff00 */
[----:B------:R-:W-:Y:S01]  /*06a0*/  CS2R R56, SRZ ;  /* 0x0000000000387805 */ /* 0x000fe2000001ff00 */
[----:B------:R-:W-:Y:S01]  /*06b0*/  CS2R R58, SRZ ;  /* 0x00000000003a7805 */ /* 0x000fe2000001ff00 */
[----:B------:R-:W-:Y:S01]  /*06c0*/  CS2R R52, SRZ ;  /* 0x0000000000347805 */ /* 0x000fe2000001ff00 */
[----:B------:R-:W-:Y:S01]  /*06d0*/  ISETP.GE.U32.AND P0, PT, R38, 0x20, PT ;  /* 0x000000202600780c */ /* 0x000fe20003f06070 */
[----:B------:R-:W-:Y:S01]  /*06e0*/  CS2R R54, SRZ ;  /* 0x0000000000367805 */ /* 0x000fe2000001ff00 */
[----:B--2---:R-:W-:Y:S04]  /*06f0*/  STS.U16 [R0+0x6000], R21 ;  /* 0x0060001500007388 */ /* 0x004fe80000000400 */
[----:B---3--:R-:W-:Y:S04]  /*0700*/  STS.U16 [R0+0x6200], R25 ;  /* 0x0062001900007388 */ /* 0x008fe80000000400 */
[----:B-----5:R-:W-:Y:S04]  /*0710*/  STS.U16 [R0+0x6600], R33 ;  /* 0x0066002100007388 */ /* 0x020fe80000000400 */
[----:B------:R-:W-:Y:S04]  /*0720*/  STS.U16 [R0+0x6400], R29 ;  /* 0x0064001d00007388 */ /* 0x000fe80000000400 */
        /* <DEDUP_REMOVED lines=10> */
[----:B------:R0:W-:Y:S04]  /*07d0*/  STS.U16 [R252+0x6900], R3 ;  /* 0x00690003fc007388 */ /* 0x0001e80000000400 */
[----:B------:R1:W-:Y:S01]  /*07e0*/  STS.U16 [R252+0x6700], R35 ;  /* 0x00670023fc007388 */ /* 0x0003e20000000400 */
[----:B0-----:R-:W-:-:S02]  /*07f0*/  LOP3.LUT R3, R103, 0x60, RZ, 0xc0, !PT ;  /* 0x0000006067037812 */ /* 0x001fc400078ec0ff */
[----:B-1----:R-:W-:-:S03]  /*0800*/  LOP3.LUT R35, R103, 0x7, RZ, 0xc0, !PT ;  /* 0x0000000767237812 */ /* 0x002fc600078ec0ff */
[----:B------:R-:W-:Y:S01]  /*0810*/  IMAD R6, R3, 0x8, R6 ;  /* 0x0000000803067824 */ /* 0x000fe200078e0206 */
[----:B------:R-:W-:Y:S05]  /*0820*/  @!P1 BRA `(.L_x_0) ;  /* 0x00005c8000009947 */ /* 0x000fea0003800000 */
[----:B------:R-:W-:Y:S01]  /*0830*/  SHF.R.U32.HI R2, RZ, 0x6, R103 ;  /* 0x00000006ff027819 */ /* 0x000fe20000011667 */
[----:B------:R-:W-:Y:S01]  /*0840*/  IMAD R8, R8, c[0x0][0x1a8], RZ ;  /* 0x00006a0008087a24 */ /* 0x000fe200078e02ff */
[----:B------:R-:W-:Y:S01]  /*0850*/  MOV R41, c[0x0][0x1a4] ;  /* 0x0000690000297a02 */ /* 0x000fe20000000f00 */
[----:B------:R-:W-:Y:S01]  /*0860*/  IMAD R5, R26, c[0x0][0x1b0], RZ ;  /* 0x00006c001a057a24 */ /* 0x000fe200078e02ff */
[----:B------:R-:W-:Y:S01]  /*0870*/  SGXT.U32 R2, R2, 0x1 ;  /* 0x000000010202781a */ /* 0x000fe20000000000 */
[----:B------:R-:W-:Y:S01]  /*0880*/  IMAD R11, R38, c[0x0][0x1b4], RZ ;  /* 0x00006d00260b7a24 */ /* 0x000fe200078e02ff */
[----:B------:R-:W-:Y:S01]  /*0890*/  SHF.L.U32 R7, R8, 0x1, RZ ;  /* 0x0000000108077819 */ /* 0x000fe200000006ff */
[C---:B------:R-:W-:Y:S01]  /*08a0*/  IMAD.SHL.U32 R34, R103.reuse, 0x100, RZ ;  /* 0x0000010067227824 */ /* 0x040fe200078e00ff */
[----:B------:R-:W-:Y:S01]  /*08b0*/  SHF.L.U32 R9, R103, 0x3, RZ ;  /* 0x0000000367097819 */ /* 0x000fe200000006ff */
[----:B------:R-:W-:Y:S01]  /*08c0*/  IMAD R13, R2, c[0x0][0x1a4], RZ ;  /* 0x00006900020d7a24 */ /* 0x000fe200078e02ff */
[----:B------:R-:W-:Y:S01]  /*08d0*/  SHF.L.U32 R27, R11, 0x1, RZ ;  /* 0x000000010b1b7819 */ /* 0x000fe200000006ff */
[----:B------:R-:W-:Y:S01]  /*08e0*/  IMAD R2, R26, c[0x0][0x1a0], RZ ;  /* 0x000068001a027a24 */ /* 0x000fe200078e02ff */
[----:B------:R-:W-:Y:S01]  /*08f0*/  SHF.R.U32.HI R12, RZ, 0x3, R38 ;  /* 0x00000003ff0c7819 */ /* 0x000fe20000011626 */
[----:B------:R-:W-:Y:S01]  /*0900*/  IMAD R14, R41, 0x2, R13 ;  /* 0x00000002290e7824 */ /* 0x000fe200078e020d */
[----:B------:R-:W-:Y:S01]  /*0910*/  LOP3.LUT R40, R103, 0x1c, RZ, 0xc0, !PT ;  /* 0x0000001c67287812 */ /* 0x000fe200078ec0ff */
[C---:B------:R-:W-:Y:S01]  /*0920*/  IMAD.SHL.U32 R6, R2.reuse, 0x2, RZ ;  /* 0x0000000202067824 */ /* 0x040fe200078e00ff */
[----:B------:R-:W-:Y:S01]  /*0930*/  LOP3.LUT R10, R9, 0x30, RZ, 0xc0, !PT ;  /* 0x00000030090a7812 */ /* 0x000fe200078ec0ff */
[----:B------:R-:W-:Y:S01]  /*0940*/  IMAD.SHL.U32 R26, R5, 0x2, RZ ;  /* 0x00000002051a7824 */ /* 0x000fe200078e00ff */
[----:B------:R-:W-:Y:S01]  /*0950*/  LEA R15, R41, R14, 0x1 ;  /* 0x0000000e290f7211 */ /* 0x000fe200078e08ff */
[----:B------:R-:W-:Y:S01]  /*0960*/  IMAD.HI R2, R2, 0x2, RZ ;  /* 0x0000000202027827 */ /* 0x000fe200078e02ff */
[----:B------:R-:W-:-:S02]  /*0970*/  IADD3 R39, P1, P2, R7, c[0x0][0x168], R6 ;  /* 0x00005a0007277a10 */ /* 0x000fc40007a3e006 */
[----:B------:R-:W-:Y:S01]  /*0980*/  IADD3 R26, P3, P4, R27, c[0x0][0x170], R26 ;  /* 0x00005c001b1a7a10 */ /* 0x000fe20007c7e01a */
[----:B------:R-:W-:Y:S01]  /*0990*/  IMAD R17, R41, 0x2, R15 ;  /* 0x0000000229117824 */ /* 0x000fe200078e020f */
[----:B------:R-:W-:Y:S01]  /*09a0*/  SHF.L.U32 R27, R35, 0x4, RZ ;  /* 0x00000004231b7819 */ /* 0x000fe200000006ff */
[----:B------:R-:W-:Y:S01]  /*09b0*/  IMAD.HI R7, R8, 0x2, RZ ;  /* 0x0000000208077827 */ /* 0x000fe200078e02ff */
[----:B------:R-:W-:Y:S02]  /*09c0*/  LOP3.LUT R37, R12, 0xc, RZ, 0xc0, !PT ;  /* 0x0000000c0c257812 */ /* 0x000fe400078ec0ff */
[----:B------:R-:W-:Y:S01]  /*09d0*/  LEA R18, R41, R17, 0x1 ;  /* 0x0000001129127211 */ /* 0x000fe200078e08ff */
[----:B------:R-:W-:Y:S01]  /*09e0*/  IMAD R36, R35, 0x4, R3 ;  /* 0x0000000423247824 */ /* 0x000fe200078e0203 */
[----:B------:R-:W-:Y:S01]  /*09f0*/  LOP3.LUT R23, R27, 0xf00, R34, 0xf8, !PT ;  /* 0x00000f001b177812 */ /* 0x000fe200078ef822 */
[----:B------:R-:W-:Y:S01]  /*0a00*/  IMAD.HI R5, R5, 0x2, RZ ;  /* 0x0000000205057827 */ /* 0x000fe200078e02ff */
[----:B------:R-:W-:-:S02]  /*0a10*/  LOP3.LUT R9, R27, 0x30, R4, 0x78, !PT ;  /* 0x000000301b097812 */ /* 0x000fc400078e7804 */
[----:B------:R-:W-:Y:S01]  /*0a20*/  SHF.L.U32 R12, R40, 0x2, RZ ;  /* 0x00000002280c7819 */ /* 0x000fe200000006ff */
[----:B------:R-:W-:Y:S01]  /*0a30*/  IMAD R19, R41, 0x2, R18 ;  /* 0x0000000229137824 */ /* 0x000fe200078e0212 */
[----:B------:R-:W-:Y:S02]  /*0a40*/  LEA R27, R35, R10, 0x6 ;  /* 0x0000000a231b7211 */ /* 0x000fe400078e30ff */
[----:B------:R-:W-:Y:S01]  /*0a50*/  IADD3 R10, R12, R37, RZ ;  /* 0x000000250c0a7210 */ /* 0x000fe20007ffe0ff */
[----:B------:R-:W-:Y:S01]  /*0a60*/  IMAD.HI R12, R11, 0x2, RZ ;  /* 0x000000020b0c7827 */ /* 0x000fe200078e02ff */
[----:B------:R-:W-:Y:S02]  /*0a70*/  LEA R20, R41, R19, 0x1 ;  /* 0x0000001329147211 */ /* 0x000fe400078e08ff */
[----:B------:R-:W-:Y:S02]  /*0a80*/  IADD3.X R37, R7, c[0x0][0x16c], R2, P1, P2 ;  /* 0x00005b0007257a10 */ /* 0x000fe40000fe4402 */
[C---:B------:R-:W-:Y:S01]  /*0a90*/  LEA R8, R36.reuse, R9, 0x5 ;  /* 0x0000000924087211 */ /* 0x040fe200078e28ff */
[----:B------:R-:W-:Y:S01]  /*0aa0*/  IMAD R21, R41, 0x2, R20 ;  /* 0x0000000229157824 */ /* 0x000fe200078e0214 */
[----:B------:R-:W-:Y:S01]  /*0ab0*/  SHF.R.U32.HI R11, RZ, 0x1, R3 ;  /* 0x00000001ff0b7819 */ /* 0x000fe20000011603 */
[----:B------:R-:W-:Y:S01]  /*0ac0*/  IMAD.U32 R9, R36, 0x40, R9 ;  /* 0x0000004024097824 */ /* 0x000fe200078e0009 */
[----:B------:R-:W-:-:S02]  /*0ad0*/  LOP3.LUT R36, R27, 0x10, R4, 0x78, !PT ;  /* 0x000000101b247812 */ /* 0x000fc400078e7804 */
[----:B------:R-:W-:Y:S02]  /*0ae0*/  LEA R22, R41, R21, 0x1 ;  /* 0x0000001529167211 */ /* 0x000fe400078e08ff */
[-C--:B------:R-:W-:Y:S02]  /*0af0*/  LEA R46, P1, R13, R39.reuse, 0x1 ;  /* 0x000000270d2e7211 */ /* 0x080fe400078208ff */
[----:B------:R-:W-:Y:S01]  /*0b00*/  IADD3.X R27, R12, c[0x0][0x174], R5, P3, P4 ;  /* 0x00005d000c1b7a10 */ /* 0x000fe20001fe8405 */
[----:B------:R-:W-:Y:S01]  /*0b10*/  IMAD R24, R41, 0x2, R22 ;  /* 0x0000000229187824 */ /* 0x000fe200078e0216 */
[----:B------:R-:W-:Y:S02]  /*0b20*/  LEA R44, P2, R14, R39, 0x1 ;  /* 0x000000270e2c7211 */ /* 0x000fe400078408ff */
[----:B------:R-:W-:Y:S02]  /*0b30*/  LOP3.LUT R7, R103, 0x10, RZ, 0xc0, !PT ;  /* 0x0000001067077812 */ /* 0x000fe400078ec0ff */
[----:B------:R-:W-:-:S02]  /*0b40*/  LEA R25, R41, R24, 0x1 ;  /* 0x0000001829197211 */ /* 0x000fc400078e08ff */
[----:B------:R-:W-:Y:S02]  /*0b50*/  LEA R42, P3, R15, R39, 0x1 ;  /* 0x000000270f2a7211 */ /* 0x000fe400078608ff */
[-C--:B------:R-:W-:Y:S01]  /*0b60*/  LEA.HI.X.SX32 R47, R13, R37.reuse, 0x1, P1 ;  /* 0x000000250d2f7211 */ /* 0x080fe200008f0eff */
[----:B------:R-:W-:Y:S01]  /*0b70*/  IMAD R28, R41, 0x2, R25 ;  /* 0x00000002291c7824 */ /* 0x000fe200078e0219 */
[-C--:B------:R-:W-:Y:S02]  /*0b80*/  LEA.HI.X.SX32 R45, R14, R37.reuse, 0x1, P2 ;  /* 0x000000250e2d7211 */ /* 0x080fe400010f0eff */
[----:B------:R-:W-:Y:S01]  /*0b90*/  LEA R12, R7, R36, 0x5 ;  /* 0x00000024070c7211 */ /* 0x000fe200078e28ff */
[----:B------:R0:W-:Y:S01]  /*0ba0*/  STL.64 [R1+0x250], R46 ;  /* 0x0002502e01007387 */ /* 0x0001e20000100a00 */
[----:B------:R-:W-:Y:S02]  /*0bb0*/  LEA R29, R41, R28, 0x1 ;  /* 0x0000001c291d7211 */ /* 0x000fe400078e08ff */
[----:B------:R-:W-:Y:S01]  /*0bc0*/  LEA.HI.X.SX32 R43, R15, R37, 0x1, P3 ;  /* 0x000000250f2b7211 */ /* 0x000fe200018f0eff */
[----:B------:R1:W-:Y:S01]  /*0bd0*/  STL.64 [R1+0x248], R44 ;  /* 0x0002482c01007387 */ /* 0x0003e20000100a00 */
[----:B------:R-:W-:Y:S01]  /*0be0*/  LEA R16, R40, R16, 0x4 ;  /* 0x0000001028107211 */ /* 0x000fe200078e20ff */
[C---:B------:R-:W-:Y:S01]  /*0bf0*/  IMAD R30, R41.reuse, 0x2, R29 ;  /* 0x00000002291e7824 */ /* 0x040fe200078e021d */
[----:B------:R-:W-:Y:S01]  /*0c00*/  MOV R188, c[0x0][0x1b8] ;  /* 0x00006e0000bc7a02 */ /* 0x000fe20000000f00 */
[----:B------:R2:W-:Y:S01]  /*0c10*/  STL.64 [R1+0x240], R42 ;  /* 0x0002402a01007387 */ /* 0x0005e20000100a00 */
[----:B------:R-:W-:Y:S01]  /*0c20*/  SHF.L.U32 R16, R16, 0x2, RZ ;  /* 0x0000000210107819 */ /* 0x000fe200000006ff */
[----:B------:R-:W-:Y:S01]  /*0c30*/  IMAD R6, R41, 0x2, R30 ;  /* 0x0000000229067824 */ /* 0x000fe200078e021e */
[C---:B------:R-:W-:Y:S01]  /*0c40*/  SHF.L.U32 R102, R188.reuse, 0x2, RZ ;  /* 0x00000002bc667819 */ /* 0x040fe200000006ff */
[C---:B------:R-:W-:Y:S01]  /*0c50*/  IMAD R89, R188.reuse, 0x22, RZ ;  /* 0x00000022bc597824 */ /* 0x040fe200078e02ff */
[-C--:B0-----:R-:W-:Y:S01]  /*0c60*/  LEA R46, P1, R17, R39.reuse, 0x1 ;  /* 0x00000027112e7211 */ /* 0x081fe200078208ff */
[C---:B------:R-:W-:Y:S01]  /*0c70*/  IMAD R184, R188.reuse, 0x44, RZ ;  /* 0x00000044bcb87824 */ /* 0x040fe200078e02ff */
[C---:B------:R-:W-:Y:S01]  /*0c80*/  LEA R31, R41.reuse, R6, 0x1 ;  /* 0x00000006291f7211 */ /* 0x040fe200078e08ff */
[----:B------:R-:W-:Y:S01]  /*0c90*/  IMAD R90, R188, 0x11, RZ ;  /* 0x00000011bc5a7824 */ /* 0x000fe200078e02ff */
[----:B-1----:R-:W-:Y:S01]  /*0ca0*/  LEA R44, P2, R18, R39, 0x1 ;  /* 0x00000027122c7211 */ /* 0x002fe200078408ff */
[C---:B------:R-:W-:Y:S01]  /*0cb0*/  IMAD R85, R188.reuse, 0x12, RZ ;  /* 0x00000012bc557824 */ /* 0x040fe200078e02ff */
[----:B------:R-:W-:Y:S01]  /*0cc0*/  LEA R32, R41, R31, 0x1 ;  /* 0x0000001f29207211 */ /* 0x000fe200078e08ff */
[C---:B------:R-:W-:Y:S01]  /*0cd0*/  IMAD R83, R188.reuse, 0x24, RZ ;  /* 0x00000024bc537824 */ /* 0x040fe200078e02ff */
[----:B--2---:R-:W-:Y:S01]  /*0ce0*/  LEA R42, P3, R19, R39, 0x1 ;  /* 0x00000027132a7211 */ /* 0x004fe200078608ff */
[----:B------:R-:W-:Y:S01]  /*0cf0*/  IMAD R86, R188, 0x9, RZ ;  /* 0x00000009bc567824 */ /* 0x000fe200078e02ff */
[-C--:B------:R-:W-:Y:S01]  /*0d00*/  LEA.HI.X.SX32 R47, R17, R37.reuse, 0x1, P1 ;  /* 0x00000025112f7211 */ /* 0x080fe200008f0eff */
[----:B------:R-:W-:Y:S01]  /*0d10*/  IMAD R33, R41, 0x2, R32 ;  /* 0x0000000229217824 */ /* 0x000fe200078e0220 */
[-C--:B------:R-:W-:Y:S01]  /*0d20*/  LEA.HI.X.SX32 R45, R18, R37.reuse, 0x1, P2 ;  /* 0x00000025122d7211 */ /* 0x080fe200010f0eff */
[----:B------:R-:W-:Y:S01]  /*0d30*/  IMAD R79, R188, 0x26, RZ ;  /* 0x00000026bc4f7824 */ /* 0x000fe200078e02ff */
[----:B------:R-:W-:Y:S01]  /*0d40*/  LEA.HI.X.SX32 R43, R19, R37, 0x1, P3 ;  /* 0x00000025132b7211 */ /* 0x000fe200018f0eff */
[----:B------:R-:W-:Y:S01]  /*0d50*/  IMAD R34, R41, 0x2, R33 ;  /* 0x0000000229227824 */ /* 0x000fe200078e0221 */
[----:B------:R0:W-:Y:S01]  /*0d60*/  STL.64 [R1+0x238], R46 ;  /* 0x0002382e01007387 */ /* 0x0001e20000100a00 */
[----:B------:R-:W-:Y:S01]  /*0d70*/  LOP3.LUT R11, R16, R11, RZ, 0x3c, !PT ;  /* 0x0000000b100b7212 */ /* 0x000fe200078e3cff */
[C---:B------:R-:W-:Y:S01]  /*0d80*/  IMAD R81, R188.reuse, 0x13, RZ ;  /* 0x00000013bc517824 */ /* 0x040fe200078e02ff */
[-C--:B------:R-:W-:Y:S01]  /*0d90*/  IADD3 R232, P6, R89, R26.reuse, RZ ;  /* 0x0000001a59e87210 */ /* 0x080fe20007fde0ff */
[C---:B------:R-:W-:Y:S01]  /*0da0*/  IMAD R35, R41.reuse, 0x2, R34 ;  /* 0x0000000229237824 */ /* 0x040fe200078e0222 */
[----:B------:R1:W-:Y:S01]  /*0db0*/  STL.64 [R1+0x230], R44 ;  /* 0x0002302c01007387 */ /* 0x0003e20000100a00 */
[----:B------:R-:W-:Y:S01]  /*0dc0*/  IMAD R74, R188, 0xa, RZ ;  /* 0x0000000abc4a7824 */ /* 0x000fe200078e02ff */
[----:B------:R-:W-:Y:S01]  /*0dd0*/  LEA.HI.X.SX32 R233, R90, R27, 0x1, P6 ;  /* 0x0000001b5ae97211 */ /* 0x000fe200030f0eff */
[----:B------:R-:W-:Y:S01]  /*0de0*/  IMAD R2, R41, 0x2, R35 ;  /* 0x0000000229027824 */ /* 0x000fe200078e0223 */
[----:B------:R2:W-:Y:S01]  /*0df0*/  STL.64 [R1+0x228], R42 ;  /* 0x0002282a01007387 */ /* 0x0005e20000100a00 */
[-C--:B------:R-:W-:Y:S01]  /*0e00*/  IADD3 R104, P6, R85, R26.reuse, RZ ;  /* 0x0000001a55687210 */ /* 0x080fe20007fde0ff */
[----:B------:R-:W-:Y:S01]  /*0e10*/  IMAD R182, R188, 0x46, RZ ;  /* 0x00000046bcb67824 */ /* 0x000fe200078e02ff */
[----:B0-----:R-:W-:Y:S01]  /*0e20*/  LEA R46, P1, R20, R39, 0x1 ;  /* 0x00000027142e7211 */ /* 0x001fe200078208ff */
[C---:B------:R-:W-:Y:S01]  /*0e30*/  IMAD R4, R41.reuse, 0x2, R2 ;  /* 0x0000000229047824 */ /* 0x040fe200078e0202 */
[----:B------:R-:W-:Y:S01]  /*0e40*/  LEA.HI.X.SX32 R105, R86, R27, 0x1, P6 ;  /* 0x0000001b56697211 */ /* 0x000fe200030f0eff */
[----:B------:R-:W-:Y:S01]  /*0e50*/  IMAD R75, R188, 0x5, RZ ;  /* 0x00000005bc4b7824 */ /* 0x000fe200078e02ff */
[----:B------:R-:W-:Y:S01]  /*0e60*/  LEA.HI.X.SX32 R47, R20, R37, 0x1, P1 ;  /* 0x00000025142f7211 */ /* 0x000fe200008f0eff */
[----:B------:R-:W-:Y:S01]  /*0e70*/  IMAD R3, R41, 0x2, R4 ;  /* 0x0000000229037824 */ /* 0x000fe200078e0204 */
[-C--:B-1----:R-:W-:Y:S01]  /*0e80*/  LEA R44, P2, R21, R39.reuse, 0x1 ;  /* 0x00000027152c7211 */ /* 0x082fe200078408ff */
[----:B------:R-:W-:Y:S01]  /*0e90*/  IMAD R168, R188, 0x54, RZ ;  /* 0x00000054bca87824 */ /* 0x000fe200078e02ff */
[-C--:B------:R-:W-:Y:S01]  /*0ea0*/  IADD3 R182, P5, R182, R26.reuse, RZ ;  /* 0x0000001ab6b67210 */ /* 0x080fe20007fbe0ff */
[----:B------:R-:W-:Y:S01]  /*0eb0*/  IMAD R5, R41, 0x2, R3 ;  /* 0x0000000229057824 */ /* 0x000fe200078e0203 */
[----:B--2---:R-:W-:Y:S01]  /*0ec0*/  LEA R42, P3, R22, R39, 0x1 ;  /* 0x00000027162a7211 */ /* 0x004fe200078608ff */
[----:B------:R-:W-:Y:S01]  /*0ed0*/  STL.64 [R1+0x220], R46 ;  /* 0x0002202e01007387 */ /* 0x000fe20000100a00 */
[----:B------:R-:W-:Y:S01]  /*0ee0*/  LEA.HI.X.SX32 R45, R21, R37, 0x1, P2 ;  /* 0x00000025152d7211 */ /* 0x000fe200010f0eff */
[C---:B------:R-:W-:Y:S01]  /*0ef0*/  IMAD R87, R188.reuse, 0x23, RZ ;  /* 0x00000023bc577824 */ /* 0x040fe200078e02ff */
[C---:B------:R-:W-:Y:S01]  /*0f00*/  LEA R7, R41.reuse, R5, 0x1 ;  /* 0x0000000529077211 */ /* 0x040fe200078e08ff */
[----:B------:R-:W-:Y:S01]  /*0f10*/  IMAD R176, R188, 0x4c, RZ ;  /* 0x0000004cbcb07824 */ /* 0x000fe200078e02ff */
[----:B------:R-:W-:Y:S01]  /*0f20*/  LEA.HI.X.SX32 R43, R22, R37, 0x1, P3 ;  /* 0x00000025162b7211 */ /* 0x000fe200018f0eff */
[----:B------:R0:W-:Y:S01]  /*0f30*/  STL.64 [R1+0x218], R44 ;  /* 0x0002182c01007387 */ /* 0x0001e20000100a00 */
[C---:B------:R-:W-:Y:S01]  /*0f40*/  LEA R20, P3, R28.reuse, R39, 0x1 ;  /* 0x000000271c147211 */ /* 0x040fe200078608ff */
[----:B------:R-:W-:Y:S01]  /*0f50*/  IMAD R13, R41, 0x2, R7 ;  /* 0x00000002290d7824 */ /* 0x000fe200078e0207 */
[----:B------:R-:W-:Y:S01]  /*0f60*/  LEA.HI.X.SX32 R183, R87, R27, 0x1, P5 ;  /* 0x0000001b57b77211 */ /* 0x000fe200028f0eff */
[----:B------:R1:W-:Y:S01]  /*0f70*/  STL.64 [R1+0x210], R42 ;  /* 0x0002102a01007387 */ /* 0x0003e20000100a00 */
[----:B------:R-:W-:Y:S01]  /*0f80*/  LEA.HI.X.SX32 R21, R28, R37, 0x1, P3 ;  /* 0x000000251c157211 */ /* 0x000fe200018f0eff */
[C---:B------:R-:W-:Y:S01]  /*0f90*/  IMAD R67, R188.reuse, 0x2a, RZ ;  /* 0x0000002abc437824 */ /* 0x040fe200078e02ff */
[C---:B------:R-:W-:Y:S01]  /*0fa0*/  LEA R14, R41.reuse, R13, 0x1 ;  /* 0x0000000d290e7211 */ /* 0x040fe200078e08ff */
[----:B------:R-:W-:Y:S01]  /*0fb0*/  IMAD R174, R188, 0x4e, RZ ;  /* 0x0000004ebcae7824 */ /* 0x000fe200078e02ff */
[-C--:B------:R-:W-:Y:S01]  /*0fc0*/  IADD3 R176, P5, R176, R26.reuse, RZ ;  /* 0x0000001ab0b07210 */ /* 0x080fe20007fbe0ff */
[C---:B------:R-:W-:Y:S01]  /*0fd0*/  IMAD R60, R188.reuse, 0x2c, RZ ;  /* 0x0000002cbc3c7824 */ /* 0x040fe200078e02ff */
[----:B------:R-:W-:Y:S01]  /*0fe0*/  SHF.L.U32 R100, R188, 0x4, RZ ;  /* 0x00000004bc647819 */ /* 0x000fe200000006ff */
[C---:B------:R-:W-:Y:S01]  /*0ff0*/  IMAD R15, R41.reuse, 0x2, R14 ;  /* 0x00000002290f7824 */ /* 0x040fe200078e020e */
[----:B0-----:R-:W-:Y:S01]  /*1000*/  LEA R44, P1, R24, R39, 0x1 ;  /* 0x00000027182c7211 */ /* 0x001fe200078208ff */
[----:B------:R-:W-:Y:S01]  /*1010*/  IMAD R186, R188, 0x42, RZ ;  /* 0x00000042bcba7824 */ /* 0x000fe200078e02ff */
[-C--:B------:R-:W-:Y:S01]  /*1020*/  IADD3 R174, P6, R174, R26.reuse, RZ ;  /* 0x0000001aaeae7210 */ /* 0x080fe20007fde0ff */
[C---:B------:R-:W-:Y:S01]  /*1030*/  IMAD R73, R188.reuse, 0x14, RZ ;  /* 0x00000014bc497824 */ /* 0x040fe200078e02ff */
[----:B------:R-:W-:Y:S01]  /*1040*/  LEA R16, R41, R15, 0x1 ;  /* 0x0000000f29107211 */ /* 0x000fe200078e08ff */
[C---:B------:R-:W-:Y:S01]  /*1050*/  IMAD R77, R188.reuse, 0x27, RZ ;  /* 0x00000027bc4d7824 */ /* 0x040fe200078e02ff */
[----:B-1----:R-:W-:Y:S01]  /*1060*/  LEA R42, P2, R25, R39, 0x1 ;  /* 0x00000027192a7211 */ /* 0x002fe200078408ff */
[----:B------:R-:W-:Y:S01]  /*1070*/  IMAD R62, R188, 0x16, RZ ;  /* 0x00000016bc3e7824 */ /* 0x000fe200078e02ff */
[-C--:B------:R-:W-:Y:S01]  /*1080*/  LEA.HI.X.SX32 R45, R24, R37.reuse, 0x1, P1 ;  /* 0x00000025182d7211 */ /* 0x080fe200008f0eff */
[----:B------:R-:W-:Y:S01]  /*1090*/  IMAD R17, R41, 0x2, R16 ;  /* 0x0000000229117824 */ /* 0x000fe200078e0210 */
[----:B------:R-:W-:Y:S01]  /*10a0*/  LEA.HI.X.SX32 R43, R25, R37, 0x1, P2 ;  /* 0x00000025192b7211 */ /* 0x000fe200010f0eff */
[----:B------:R-:W-:Y:S01]  /*10b0*/  IMAD R91, R188, 0x21, RZ ;  /* 0x00000021bc5b7824 */ /* 0x000fe200078e02ff */
[----:B------:R-:W-:Y:S01]  /*10c0*/  LEA R24, P3, R6, R39, 0x1 ;  /* 0x0000002706187211 */ /* 0x000fe200078608ff */
[----:B------:R0:W-:Y:S01]  /*10d0*/  STL.64 [R1+0x208], R44 ;  /* 0x0002082c01007387 */ /* 0x0001e20000100a00 */
[----:B------:R-:W-:Y:S01]  /*10e0*/  LEA R18, R41, R17, 0x1 ;  /* 0x0000001129127211 */ /* 0x000fe200078e08ff */
[----:B------:R-:W-:Y:S01]  /*10f0*/  IMAD R71, R188, 0x28, RZ ;  /* 0x00000028bc477824 */ /* 0x000fe200078e02ff */
[----:B------:R-:W-:Y:S01]  /*1100*/  LEA.HI.X.SX32 R25, R6, R37, 0x1, P3 ;  /* 0x0000002506197211 */ /* 0x000fe200018f0eff */
[----:B------:R1:W-:Y:S01]  /*1110*/  STL.64 [R1+0x200], R42 ;  /* 0x0002002a01007387 */ /* 0x0003e20000100a00 */
[C---:B------:R-:W-:Y:S01]  /*1120*/  IMAD R50, R188.reuse, 0x2e, RZ ;  /* 0x0000002ebc327824 */ /* 0x040fe200078e02ff */
[----:B------:R-:W-:Y:S01]  /*1130*/  LEA.HI.X.SX32 R177, R79, R27, 0x1, P5 ;  /* 0x0000001b4fb17211 */ /* 0x000fe200028f0eff */
[----:B------:R-:W-:Y:S01]  /*1140*/  IMAD R19, R41, 0x2, R18 ;  /* 0x0000000229137824 */ /* 0x000fe200078e0212 */
[----:B------:R2:W-:Y:S01]  /*1150*/  STL.64 [R1+0x1f8], R20 ;  /* 0x0001f81401007387 */ /* 0x0005e20000100a00 */
[C---:B------:R-:W-:Y:S01]  /*1160*/  IMAD R178, R188.reuse, 0x4a, RZ ;  /* 0x0000004abcb27824 */ /* 0x040fe200078e02ff */
[-C--:B------:R-:W-:Y:S01]  /*1170*/  IADD3 R90, P5, R73, R26.reuse, RZ ;  /* 0x0000001a495a7210 */ /* 0x080fe20007fbe0ff */
[C---:B------:R-:W-:Y:S01]  /*1180*/  IMAD R166, R188.reuse, 0x56, RZ ;  /* 0x00000056bca67824 */ /* 0x040fe200078e02ff */
[----:B0-----:R-:W-:Y:S01]  /*1190*/  LEA R44, P1, R29, R39, 0x1 ;  /* 0x000000271d2c7211 */ /* 0x001fe200078208ff */
[C---:B------:R-:W-:Y:S01]  /*11a0*/  IMAD R58, R188.reuse, 0x17, RZ ;  /* 0x00000017bc3a7824 */ /* 0x040fe200078e02ff */
[----:B------:R-:W-:Y:S01]  /*11b0*/  LEA.HI.X.SX32 R175, R77, R27, 0x1, P6 ;  /* 0x0000001b4daf7211 */ /* 0x000fe200030f0eff */
[----:B------:R-:W-:Y:S01]  /*11c0*/  IMAD R180, R188, 0x48, RZ ;  /* 0x00000048bcb47824 */ /* 0x000fe200078e02ff */
[----:B-1----:R-:W-:Y:S01]  /*11d0*/  LEA R42, P2, R30, R39, 0x1 ;  /* 0x000000271e2a7211 */ /* 0x002fe200078408ff */
[C---:B------:R-:W-:Y:S01]  /*11e0*/  IMAD R82, R188.reuse, 0x25, RZ ;  /* 0x00000025bc527824 */ /* 0x040fe200078e02ff */
[-C--:B------:R-:W-:Y:S01]  /*11f0*/  LEA.HI.X.SX32 R45, R29, R37.reuse, 0x1, P1 ;  /* 0x000000251d2d7211 */ /* 0x080fe200008f0eff */
[----:B------:R-:W-:Y:S01]  /*1200*/  IMAD R65, R188, 0x2b, RZ ;  /* 0x0000002bbc417824 */ /* 0x000fe200078e02ff */
[----:B------:R-:W-:Y:S01]  /*1210*/  LEA.HI.X.SX32 R43, R30, R37, 0x1, P2 ;  /* 0x000000251e2b7211 */ /* 0x000fe200010f0eff */
[----:B------:R-:W-:Y:S01]  /*1220*/  IMAD R170, R188, 0x52, RZ ;  /* 0x00000052bcaa7824 */ /* 0x000fe200078e02ff */
[----:B--2---:R-:W-:Y:S01]  /*1230*/  LEA R20, R41, R19, 0x1 ;  /* 0x0000001329147211 */ /* 0x004fe200078e08ff */
[----:B------:R0:W-:Y:S01]  /*1240*/  STL.64 [R1+0x1f0], R44 ;  /* 0x0001f02c01007387 */ /* 0x0001e20000100a00 */
[----:B------:R-:W-:Y:S01]  /*1250*/  LEA R28, P2, R32, R39, 0x1 ;  /* 0x00000027201c7211 */ /* 0x000fe200078408ff */
[----:B------:R-:W-:Y:S01]  /*1260*/  IMAD R160, R188, 0x5c, RZ ;  /* 0x0000005cbca07824 */ /* 0x000fe200078e02ff */
[----:B------:R-:W-:Y:S01]  /*1270*/  IADD3 R220, P6, R71, R26, RZ ;  /* 0x0000001a47dc7210 */ /* 0x000fe20007fde0ff */
[----:B------:R1:W-:Y:S01]  /*1280*/  STL.64 [R1+0x1e8], R42 ;  /* 0x0001e82a01007387 */ /* 0x0003e20000100a00 */
[----:B------:R-:W-:Y:S01]  /*1290*/  IMAD R6, R41, 0x2, R20 ;  /* 0x0000000229067824 */ /* 0x000fe200078e0214 */
[----:B------:R-:W-:Y:S01]  /*12a0*/  LEA.HI.X.SX32 R29, R32, R37, 0x1, P2 ;  /* 0x00000025201d7211 */ /* 0x000fe200010f0eff */
[C---:B------:R-:W-:Y:S01]  /*12b0*/  IMAD R69, R188.reuse, 0x15, RZ ;  /* 0x00000015bc457824 */ /* 0x040fe200078e02ff */
[----:B------:R2:W-:Y:S01]  /*12c0*/  STL.64 [R1+0x1e0], R24 ;  /* 0x0001e01801007387 */ /* 0x0005e20000100a00 */
[----:B------:R-:W-:Y:S01]  /*12d0*/  LEA R30, P2, R35, R39, 0x1 ;  /* 0x00000027231e7211 */ /* 0x000fe200078408ff */
[C---:B------:R-:W-:Y:S01]  /*12e0*/  IMAD R172, R188.reuse, 0x50, RZ ;  /* 0x00000050bcac7824 */ /* 0x040fe200078e02ff */
[----:B------:R-:W-:Y:S01]  /*12f0*/  LEA R21, R41, R6, 0x1 ;  /* 0x0000000629157211 */ /* 0x000fe200078e08ff */
[C---:B0-----:R-:W-:Y:S01]  /*1300*/  IMAD R45, R188.reuse, 0x3, RZ ;  /* 0x00000003bc2d7824 */ /* 0x041fe200078e02ff */
[----:B------:R-:W-:Y:S01]  /*1310*/  LEA.HI.X.SX32 R221, R73, R27, 0x1, P6 ;  /* 0x0000001b49dd7211 */ /* 0x000fe200030f0eff */
[C---:B------:R-:W-:Y:S01]  /*1320*/  IMAD R70, R188.reuse, 0x29, RZ ;  /* 0x00000029bc467824 */ /* 0x040fe200078e02ff */
[----:B------:R-:W-:Y:S01]  /*1330*/  IADD3 R216, P6, R67, R26, RZ ;  /* 0x0000001a43d87210 */ /* 0x000fe20007fde0ff */
[----:B------:R-:W-:Y:S01]  /*1340*/  IMAD R22, R41, 0x2, R21 ;  /* 0x0000000229167824 */ /* 0x000fe200078e0215 */
[----:B-1----:R-:W-:Y:S01]  /*1350*/  LEA R42, P1, R31, R39, 0x1 ;  /* 0x000000271f2a7211 */ /* 0x002fe200078208ff */
[C---:B------:R-:W-:Y:S01]  /*1360*/  IMAD R36, R188.reuse, 0xc, RZ ;  /* 0x0000000cbc247824 */ /* 0x040fe200078e02ff */
[----:B------:R-:W-:Y:S01]  /*1370*/  LEA.HI.X.SX32 R217, R69, R27, 0x1, P6 ;  /* 0x0000001b45d97211 */ /* 0x000fe200030f0eff */
[C---:B------:R-:W-:Y:S01]  /*1380*/  IMAD R162, R188.reuse, 0x5a, RZ ;  /* 0x0000005abca27824 */ /* 0x040fe200078e02ff */
[----:B------:R-:W-:Y:S01]  /*1390*/  LEA.HI.X.SX32 R43, R31, R37, 0x1, P1 ;  /* 0x000000251f2b7211 */ /* 0x000fe200008f0eff */
[C---:B------:R-:W-:Y:S01]  /*13a0*/  IMAD R63, R188.reuse, 0x5e, RZ ;  /* 0x0000005ebc3f7824 */ /* 0x040fe200078e02ff */
[----:B--2---:R-:W-:Y:S01]  /*13b0*/  LEA R24, P3, R33, R39, 0x1 ;  /* 0x0000002721187211 */ /* 0x004fe200078608ff */
[C---:B------:R-:W-:Y:S01]  /*13c0*/  IMAD R46, R188.reuse, 0x19, RZ ;  /* 0x00000019bc2e7824 */ /* 0x040fe200078e02ff */
[-C--:B------:R-:W-:Y:S01]  /*13d0*/  LEA.HI.X.SX32 R31, R35, R37.reuse, 0x1, P2 ;  /* 0x00000025231f7211 */ /* 0x080fe200010f0eff */
[----:B------:R0:W-:Y:S01]  /*13e0*/  STL.64 [R1+0x1d8], R42 ;  /* 0x0001d82a01007387 */ /* 0x0001e20000100a00 */
[----:B------:R-:W-:Y:S01]  /*13f0*/  LEA.HI.X.SX32 R25, R33, R37, 0x1, P3 ;  /* 0x0000002521197211 */ /* 0x000fe200018f0eff */
[C---:B------:R-:W-:Y:S01]  /*1400*/  IMAD R35, R188.reuse, 0x32, RZ ;  /* 0x00000032bc237824 */ /* 0x040fe200078e02ff */
[----:B------:R-:W-:Y:S01]  /*1410*/  LOP3.LUT R23, R23, 0x10, R103, 0x78, !PT ;  /* 0x0000001017177812 */ /* 0x000fe200078e7867 */
[----:B------:R1:W-:Y:S01]  /*1420*/  STL.64 [R1+0x1d0], R28 ;  /* 0x0001d01c01007387 */ /* 0x0003e20000100a00 */
[C---:B------:R-:W-:Y:S01]  /*1430*/  IMAD R59, R188.reuse, 0x62, RZ ;  /* 0x00000062bc3b7824 */ /* 0x040fe200078e02ff */
[----:B------:R-:W-:Y:S01]  /*1440*/  MOV R158, 0xff800000 ;  /* 0xff800000009e7802 */ /* 0x000fe20000000f00 */
[C---:B------:R-:W-:Y:S01]  /*1450*/  IMAD R164, R188.reuse, 0x58, RZ ;  /* 0x00000058bca47824 */ /* 0x040fe200078e02ff */
[----:B------:R2:W-:Y:S01]  /*1460*/  STL.64 [R1+0x1c8], R24 ;  /* 0x0001c81801007387 */ /* 0x0005e20000100a00 */
[C---:B------:R-:W-:Y:S01]  /*1470*/  IMAD R44, R188.reuse, 0x31, RZ ;  /* 0x00000031bc2c7824 */ /* 0x040fe200078e02ff */
[----:B------:R-:W-:Y:S01]  /*1480*/  LOP3.LUT R69, R23, 0x40, RZ, 0x3c, !PT ;  /* 0x0000004017457812 */ /* 0x000fe200078e3cff */
[----:B------:R-:W-:Y:S01]  /*1490*/  IMAD R66, R188, 0xd, RZ ;  /* 0x0000000dbc427824 */ /* 0x000fe200078e02ff */
[-C--:B0-----:R-:W-:Y:S01]  /*14a0*/  LEA R42, P1, R34, R39.reuse, 0x1 ;  /* 0x00000027222a7211 */ /* 0x081fe200078208ff */
[C---:B------:R-:W-:Y:S01]  /*14b0*/  IMAD R61, R188.reuse, 0x6e, RZ ;  /* 0x0000006ebc3d7824 */ /* 0x040fe200078e02ff */
[----:B------:R-:W-:Y:S01]  /*14c0*/  LOP3.LUT R69, R11, 0x40, RZ, 0x3c, !PT ;  /* 0x000000400b457812 */ /* 0x000fe200078e3cff */
[----:B------:R-:W-:Y:S01]  /*14d0*/  IMAD R57, R188, 0x33, RZ ;  /* 0x00000033bc397824 */ /* 0x000fe200078e02ff */
[----:B-1----:R-:W-:Y:S01]  /*14e0*/  LEA R28, P3, R2, R39, 0x1 ;  /* 0x00000027021c7211 */ /* 0x002fe200078608ff */
[----:B------:R-:W-:Y:S01]  /*14f0*/  IMAD R80, R188, 0x37, RZ ;  /* 0x00000037bc507824 */ /* 0x000fe200078e02ff */
[-C--:B------:R-:W-:Y:S01]  /*1500*/  LEA.HI.X.SX32 R43, R34, R37.reuse, 0x1, P1 ;  /* 0x00000025222b7211 */ /* 0x080fe200008f0eff */
[C---:B------:R-:W-:Y:S01]  /*1510*/  IMAD R34, R188.reuse, 0x6, RZ ;  /* 0x00000006bc227824 */ /* 0x040fe200078e02ff */
[C---:B--2---:R-:W-:Y:S01]  /*1520*/  LEA R24, R41.reuse, R22, 0x1 ;  /* 0x0000001629187211 */ /* 0x044fe200078e08ff */
[----:B------:R-:W-:Y:S01]  /*1530*/  IMAD R48, R188, 0x6c, RZ ;  /* 0x0000006cbc307824 */ /* 0x000fe200078e02ff */
[----:B------:R-:W-:Y:S01]  /*1540*/  LEA.HI.X.SX32 R29, R2, R37, 0x1, P3 ;  /* 0x00000025021d7211 */ /* 0x000fe200018f0eff */
[----:B------:R0:W-:Y:S01]  /*1550*/  STL.64 [R1+0x1c0], R42 ;  /* 0x0001c02a01007387 */ /* 0x0001e20000100a00 */
[----:B------:R-:W-:Y:S01]  /*1560*/  LEA R32, P1, R4, R39, 0x1 ;  /* 0x0000002704207211 */ /* 0x000fe200078208ff */
[----:B------:R-:W-:-:S02]  /*1570*/  IMAD R2, R41, 0x2, R24 ;  /* 0x0000000229027824 */ /* 0x000fc400078e0218 */
[----:B------:R1:W-:Y:S01]  /*1580*/  STL.64 [R1+0x1b8], R30 ;  /* 0x0001b81e01007387 */ /* 0x0003e20000100a00 */
[----:B------:R-:W-:Y:S01]  /*1590*/  LEA.HI.X.SX32 R33, R4, R37, 0x1, P1 ;  /* 0x0000002504217211 */ /* 0x000fe200008f0eff */
[C---:B------:R-:W-:Y:S01]  /*15a0*/  IMAD R51, R188.reuse, 0x38, RZ ;  /* 0x00000038bc337824 */ /* 0x040fe200078e02ff */
[----:B------:R-:W-:Y:S01]  /*15b0*/  LEA R25, R41, R2, 0x1 ;  /* 0x0000000229197211 */ /* 0x000fe200078e08ff */
[----:B------:R2:W-:Y:S01]  /*15c0*/  STL.64 [R1+0x1b0], R28 ;  /* 0x0001b01c01007387 */ /* 0x0005e20000100a00 */
[C---:B------:R-:W-:Y:S02]  /*15d0*/  IMAD R78, R188.reuse, 0x1b, RZ ;  /* 0x0000001bbc4e7824 */ /* 0x040fe400078e02ff */
[C---:B------:R-:W-:Y:S01]  /*15e0*/  IMAD R47, R188.reuse, 0xe, RZ ;  /* 0x0000000ebc2f7824 */ /* 0x040fe200078e02ff */
[----:B------:R3:W-:Y:S01]  /*15f0*/  STL.64 [R1+0x1a8], R32 ;  /* 0x0001a82001007387 */ /* 0x0007e20000100a00 */
[C---:B0-----:R-:W-:Y:S02]  /*1600*/  IMAD R42, R188.reuse, 0x64, RZ ;  /* 0x00000064bc2a7824 */ /* 0x041fe400078e02ff */
[C---:B------:R-:W-:Y:S01]  /*1610*/  IMAD R43, R188.reuse, 0x36, RZ ;  /* 0x00000036bc2b7824 */ /* 0x040fe200078e02ff */
[----:B-1----:R-:W-:Y:S01]  /*1620*/  LEA R30, P2, R3, R39, 0x1 ;  /* 0x00000027031e7211 */ /* 0x002fe200078408ff */
[----:B------:R-:W-:-:S02]  /*1630*/  IMAD R40, R188, 0x6a, RZ ;  /* 0x0000006abc287824 */ /* 0x000fc400078e02ff */
[C---:B------:R-:W-:Y:S01]  /*1640*/  IMAD R49, R188.reuse, 0x1c, RZ ;  /* 0x0000001cbc317824 */ /* 0x040fe200078e02ff */
[----:B--2---:R-:W-:Y:S01]  /*1650*/  LEA R28, P3, R5, R39, 0x1 ;  /* 0x00000027051c7211 */ /* 0x004fe200078608ff */
[C---:B------:R-:W-:Y:S01]  /*1660*/  IMAD R52, R188.reuse, 0x3a, RZ ;  /* 0x0000003abc347824 */ /* 0x040fe200078e02ff */
[-C--:B------:R-:W-:Y:S01]  /*1670*/  LEA.HI.X.SX32 R31, R3, R37.reuse, 0x1, P2 ;  /* 0x00000025031f7211 */ /* 0x080fe200010f0eff */
[----:B------:R-:W-:Y:S01]  /*1680*/  IMAD R3, R41, 0x2, R25 ;  /* 0x0000000229037824 */ /* 0x000fe200078e0219 */
[----:B------:R-:W-:Y:S01]  /*1690*/  LEA.HI.X.SX32 R29, R5, R37, 0x1, P3 ;  /* 0x00000025051d7211 */ /* 0x000fe200018f0eff */
[C---:B------:R-:W-:Y:S01]  /*16a0*/  IMAD R88, R188.reuse, 0x7, RZ ;  /* 0x00000007bc587824 */ /* 0x040fe200078e02ff */
[----:B---3--:R-:W-:Y:S01]  /*16b0*/  LEA R32, P1, R7, R39, 0x1 ;  /* 0x0000002707207211 */ /* 0x008fe200078208ff */
[----:B------:R0:W-:Y:S01]  /*16c0*/  STL.64 [R1+0x1a0], R30 ;  /* 0x0001a01e01007387 */ /* 0x0001e20000100a00 */
[----:B------:R-:W-:Y:S01]  /*16d0*/  LEA R4, R41, R3, 0x1 ;  /* 0x0000000329047211 */ /* 0x000fe200078e08ff */
[C---:B------:R-:W-:Y:S01]  /*16e0*/  IMAD R68, R188.reuse, 0x70, RZ ;  /* 0x00000070bc447824 */ /* 0x040fe200078e02ff */
[----:B------:R-:W-:Y:S01]  /*16f0*/  LEA.HI.X.SX32 R33, R7, R37, 0x1, P1 ;  /* 0x0000002507217211 */ /* 0x000fe200008f0eff */
[----:B------:R1:W-:Y:S01]  /*1700*/  STL.64 [R1+0x198], R28 ;  /* 0x0001981c01007387 */ /* 0x0003e20000100a00 */
[----:B------:R-:W-:-:S02]  /*1710*/  IMAD R84, R188, 0x74, RZ ;  /* 0x00000074bc547824 */ /* 0x000fc400078e02ff */
[----:B------:R-:W-:Y:S01]  /*1720*/  IMAD R5, R41, 0x2, R4 ;  /* 0x0000000229057824 */ /* 0x000fe200078e0204 */
[----:B------:R2:W-:Y:S01]  /*1730*/  STL.64 [R1+0x190], R32 ;  /* 0x0001902001007387 */ /* 0x0005e20000100a00 */
[C---:B------:R-:W-:Y:S02]  /*1740*/  IMAD R76, R188.reuse, 0x35, RZ ;  /* 0x00000035bc4c7824 */ /* 0x040fe400078e02ff */
[C---:B------:R-:W-:Y:S01]  /*1750*/  IMAD R72, R188.reuse, 0x72, RZ ;  /* 0x00000072bc487824 */ /* 0x040fe200078e02ff */
[----:B0-----:R-:W-:Y:S01]  /*1760*/  LEA R30, P2, R13, R39, 0x1 ;  /* 0x000000270d1e7211 */ /* 0x001fe200078408ff */
[C---:B------:R-:W-:Y:S01]  /*1770*/  IMAD R93, R188.reuse, 0x1d, RZ ;  /* 0x0000001dbc5d7824 */ /* 0x040fe200078e02ff */
[----:B------:R-:W-:Y:S01]  /*1780*/  LEA R7, R41, R5, 0x1 ;  /* 0x0000000529077211 */ /* 0x000fe200078e08ff */
[----:B------:R-:W-:Y:S01]  /*1790*/  IMAD R53, R188, 0x1e, RZ ;  /* 0x0000001ebc357824 */ /* 0x000fe200078e02ff */
[----:B-1----:R-:W-:Y:S01]  /*17a0*/  LEA R28, P3, R14, R39, 0x1 ;  /* 0x000000270e1c7211 */ /* 0x002fe200078608ff */
[----:B------:R-:W-:Y:S01]  /*17b0*/  IMAD R54, R188, 0x3c, RZ ;  /* 0x0000003cbc367824 */ /* 0x000fe200078e02ff */
[-C--:B------:R-:W-:Y:S01]  /*17c0*/  LEA.HI.X.SX32 R31, R13, R37.reuse, 0x1, P2 ;  /* 0x000000250d1f7211 */ /* 0x080fe200010f0eff */
[----:B------:R-:W-:Y:S01]  /*17d0*/  IMAD R13, R41, 0x2, R7 ;  /* 0x00000002290d7824 */ /* 0x000fe200078e0207 */
[----:B------:R-:W-:Y:S01]  /*17e0*/  LEA.HI.X.SX32 R29, R14, R37, 0x1, P3 ;  /* 0x000000250e1d7211 */ /* 0x000fe200018f0eff */
[C---:B------:R-:W-:Y:S01]  /*17f0*/  IMAD R92, R188.reuse, 0x39, RZ ;  /* 0x00000039bc5c7824 */ /* 0x040fe200078e02ff */
[----:B--2---:R-:W-:Y:S01]  /*1800*/  LEA R32, P1, R15, R39, 0x1 ;  /* 0x000000270f207211 */ /* 0x004fe200078208ff */
        /* <DEDUP_REMOVED lines=9> */
[----:B------:R-:W-:Y:S01]  /*18a0*/  IMAD R148, R188, 0x76, RZ ;  /* 0x00000076bc947824 */ /* 0x000fe200078e02ff */
[-C--:B0-----:R-:W-:Y:S01]  /*18b0*/  LEA R30, P2, R16, R39.reuse, 0x1 ;  /* 0x00000027101e7211 */ /* 0x081fe200078408ff */
[C---:B------:R-:W-:Y:S02]  /*18c0*/  IMAD R55, R188.reuse, 0x3e, RZ ;  /* 0x0000003ebc377824 */ /* 0x040fe400078e02ff */
[C---:B------:R-:W-:Y:S01]  /*18d0*/  IMAD.SHL.U32 R56, R188.reuse, 0x2, RZ ;  /* 0x00000002bc387824 */ /* 0x040fe200078e00ff */
[C---:B-1----:R-:W-:Y:S01]  /*18e0*/  LEA R28, P3, R17.reuse, R39, 0x1 ;  /* 0x00000027111c7211 */ /* 0x042fe200078608ff */
[----:B------:R-:W-:Y:S01]  /*18f0*/  IMAD R96, R188, 0x3d, RZ ;  /* 0x0000003dbc607824 */ /* 0x000fe200078e02ff */
[-C--:B------:R-:W-:Y:S01]  /*1900*/  LEA.HI.X.SX32 R31, R16, R37.reuse, 0x1, P2 ;  /* 0x00000025101f7211 */ /* 0x080fe200010f0eff */
[C---:B------:R-:W-:Y:S01]  /*1910*/  IMAD R94, R188.reuse, 0x3b, RZ ;  /* 0x0000003bbc5e7824 */ /* 0x040fe200078e02ff */
[----:B------:R-:W-:Y:S01]  /*1920*/  LEA.HI.X.SX32 R29, R17, R37, 0x1, P3 ;  /* 0x00000025111d7211 */ /* 0x000fe200018f0eff */
[----:B------:R-:W-:Y:S01]  /*1930*/  IMAD R97, R188, 0x1f, RZ ;  /* 0x0000001fbc617824 */ /* 0x000fe200078e02ff */
[----:B--2---:R-:W-:Y:S01]  /*1940*/  LEA R32, P1, R18, R39, 0x1 ;  /* 0x0000002712207211 */ /* 0x004fe200078208ff */
[----:B------:R0:W-:Y:S01]  /*1950*/  STL.64 [R1+0x170], R30 ;  /* 0x0001701e01007387 */ /* 0x0001e20000100a00 */
[----:B------:R-:W-:Y:S01]  /*1960*/  LEA R16, R41, R15, 0x1 ;  /* 0x0000000f29107211 */ /* 0x000fe200078e08ff */
[----:B------:R-:W-:Y:S01]  /*1970*/  IMAD R154, R188, 0x7c, RZ ;  /* 0x0000007cbc9a7824 */ /* 0x000fe200078e02ff */
[----:B------:R-:W-:Y:S01]  /*1980*/  LEA.HI.X.SX32 R33, R18, R37, 0x1, P1 ;  /* 0x0000002512217211 */ /* 0x000fe200008f0eff */
[----:B------:R1:W-:Y:S01]  /*1990*/  STL.64 [R1+0x168], R28 ;  /* 0x0001681c01007387 */ /* 0x0003e20000100a00 */
[----:B------:R-:W-:-:S02]  /*19a0*/  IMAD.SHL.U32 R101, R188, 0x8, RZ ;  /* 0x00000008bc657824 */ /* 0x000fc400078e00ff */
[C---:B------:R-:W-:Y:S01]  /*19b0*/  IMAD R156, R188.reuse, 0x7e, RZ ;  /* 0x0000007ebc9c7824 */ /* 0x040fe200078e02ff */
[----:B------:R2:W-:Y:S01]  /*19c0*/  STL.64 [R1+0x160], R32 ;  /* 0x0001602001007387 */ /* 0x0005e20000100a00 */
[C---:B------:R-:W-:Y:S02]  /*19d0*/  IMAD.SHL.U32 R99, R188.reuse, 0x20, RZ ;  /* 0x00000020bc637824 */ /* 0x040fe400078e00ff */
[----:B------:R-:W-:Y:S01]  /*19e0*/  IMAD R98, R188, 0x3f, RZ ;  /* 0x0000003fbc627824 */ /* 0x000fe200078e02ff */
[CC--:B0-----:R-:W-:Y:S02]  /*19f0*/  LEA R30, P2, R19.reuse, R39.reuse, 0x1 ;  /* 0x00000027131e7211 */ /* 0x0c1fe400078408ff */
[C---:B-1----:R-:W-:Y:S02]  /*1a00*/  LEA R28, P3, R20.reuse, R39, 0x1 ;  /* 0x00000027141c7211 */ /* 0x042fe400078608ff */
[-C--:B------:R-:W-:Y:S02]  /*1a10*/  LEA.HI.X.SX32 R31, R19, R37.reuse, 0x1, P2 ;  /* 0x00000025131f7211 */ /* 0x080fe400010f0eff */
[----:B------:R-:W-:Y:S01]  /*1a20*/  LEA.HI.X.SX32 R29, R20, R37, 0x1, P3 ;  /* 0x00000025141d7211 */ /* 0x000fe200018f0eff */
[----:B--2---:R-:W-:Y:S01]  /*1a30*/  IMAD R33, R188, 0x18, RZ ;  /* 0x00000018bc217824 */ /* 0x004fe200078e02ff */
[----:B------:R-:W-:Y:S01]  /*1a40*/  LEA R18, P3, R22, R39, 0x1 ;  /* 0x0000002716127211 */ /* 0x000fe200078608ff */
[----:B------:R0:W-:Y:S01]  /*1a50*/  STL.64 [R1+0x158], R30 ;  /* 0x0001581e01007387 */ /* 0x0001e20000100a00 */
[----:B------:R-:W-:-:S02]  /*1a60*/  IMAD R32, R188, 0x2d, RZ ;  /* 0x0000002dbc207824 */ /* 0x000fc400078e02ff */
[----:B------:R-:W-:Y:S01]  /*1a70*/  LEA.HI.X.SX32 R19, R22, R37, 0x1, P3 ;  /* 0x0000002516137211 */ /* 0x000fe200018f0eff */
[----:B------:R1:W-:Y:S01]  /*1a80*/  STL.64 [R1+0x150], R28 ;  /* 0x0001501c01007387 */ /* 0x0003e20000100a00 */
[----:B------:R-:W-:Y:S02]  /*1a90*/  SHF.L.U32 R22, R38, 0x1, RZ ;  /* 0x0000000126167819 */ /* 0x000fe400000006ff */
[CC--:B0-----:R-:W-:Y:S02]  /*1aa0*/  LEA R30, P1, R6.reuse, R39.reuse, 0x1 ;  /* 0x00000027061e7211 */ /* 0x0c1fe400078208ff */
[----:B-1----:R-:W-:Y:S02]  /*1ab0*/  LEA R28, P2, R21, R39, 0x1 ;  /* 0x00000027151c7211 */ /* 0x002fe400078408ff */
[-C--:B------:R-:W-:Y:S01]  /*1ac0*/  LEA.HI.X.SX32 R31, R6, R37.reuse, 0x1, P1 ;  /* 0x00000025061f7211 */ /* 0x080fe200008f0eff */
[----:B------:R-:W-:Y:S01]  /*1ad0*/  IMAD R6, R41, 0x2, R16 ;  /* 0x0000000229067824 */ /* 0x000fe200078e0210 */
[----:B------:R-:W-:-:S02]  /*1ae0*/  LEA.HI.X.SX32 R29, R21, R37, 0x1, P2 ;  /* 0x00000025151d7211 */ /* 0x000fc400010f0eff */
[C---:B------:R-:W-:Y:S01]  /*1af0*/  LEA R20, P2, R2.reuse, R39, 0x1 ;  /* 0x0000002702147211 */ /* 0x040fe200078408ff */
[----:B------:R-:W-:Y:S01]  /*1b00*/  STL.64 [R1+0x148], R30 ;  /* 0x0001481e01007387 */ /* 0x000fe20000100a00 */
[C---:B------:R-:W-:Y:S02]  /*1b10*/  LEA R17, R41.reuse, R6, 0x1 ;  /* 0x0000000629117211 */ /* 0x040fe400078e08ff */
[----:B------:R-:W-:Y:S01]  /*1b20*/  LEA.HI.X.SX32 R21, R2, R37, 0x1, P2 ;  /* 0x0000002502157211 */ /* 0x000fe200010f0eff */
[----:B------:R0:W-:Y:S02]  /*1b30*/  STL.64 [R1+0x140], R28 ;  /* 0x0001401c01007387 */ /* 0x0001e40000100a00 */
[----:B------:R-:W-:Y:S02]  /*1b40*/  IMAD R2, R41, 0x2, R17 ;  /* 0x0000000229027824 */ /* 0x000fe400078e0211 */
[----:B------:R1:W-:Y:S01]  /*1b50*/  STL.64 [R1+0x138], R18 ;  /* 0x0001381201007387 */ /* 0x0003e20000100a00 */
[----:B0-----:R-:W-:-:S02]  /*1b60*/  LEA R28, P1, R24, R39, 0x1 ;  /* 0x00000027181c7211 */ /* 0x001fc400078208ff */
[C---:B-1----:R-:W-:Y:S02]  /*1b70*/  LEA R18, P3, R25.reuse, R39, 0x1 ;  /* 0x0000002719127211 */ /* 0x042fe400078608ff */
[-C--:B------:R-:W-:Y:S02]  /*1b80*/  LEA.HI.X.SX32 R29, R24, R37.reuse, 0x1, P1 ;  /* 0x00000025181d7211 */ /* 0x080fe400008f0eff */
[----:B------:R-:W-:Y:S02]  /*1b90*/  LEA.HI.X.SX32 R19, R25, R37, 0x1, P3 ;  /* 0x0000002519137211 */ /* 0x000fe400018f0eff */
[C---:B------:R-:W-:Y:S01]  /*1ba0*/  LEA R30, P1, R3.reuse, R39, 0x1 ;  /* 0x00000027031e7211 */ /* 0x040fe200078208ff */
[----:B------:R0:W-:Y:S03]  /*1bb0*/  STL.64 [R1+0x130], R28 ;  /* 0x0001301c01007387 */ /* 0x0001e60000100a00 */
[----:B------:R-:W-:Y:S01]  /*1bc0*/  LEA.HI.X.SX32 R31, R3, R37, 0x1, P1 ;  /* 0x00000025031f7211 */ /* 0x000fe200008f0eff */
[----:B------:R1:W-:Y:S04]  /*1bd0*/  STL.64 [R1+0x128], R20 ;  /* 0x0001281401007387 */ /* 0x0003e80000100a00 */
[----:B------:R2:W-:Y:S01]  /*1be0*/  STL.64 [R1+0x120], R18 ;  /* 0x0001201201007387 */ /* 0x0005e20000100a00 */
[----:B0-----:R-:W-:-:S03]  /*1bf0*/  LEA R28, P2, R4, R39, 0x1 ;  /* 0x00000027041c7211 */ /* 0x001fc600078408ff */
[----:B------:R0:W-:Y:S01]  /*1c00*/  STL.64 [R1+0x118], R30 ;  /* 0x0001181e01007387 */ /* 0x0001e20000100a00 */
[----:B-1----:R-:W-:Y:S02]  /*1c10*/  LEA R20, P3, R5, R39, 0x1 ;  /* 0x0000002705147211 */ /* 0x002fe400078608ff */
[-C--:B------:R-:W-:Y:S02]  /*1c20*/  LEA.HI.X.SX32 R29, R4, R37.reuse, 0x1, P2 ;  /* 0x00000025041d7211 */ /* 0x080fe400010f0eff */
[----:B--2---:R-:W-:Y:S02]  /*1c30*/  LEA R18, R41, R2, 0x1 ;  /* 0x0000000229127211 */ /* 0x004fe400078e08ff */
[----:B------:R-:W-:Y:S01]  /*1c40*/  LEA.HI.X.SX32 R21, R5, R37, 0x1, P3 ;  /* 0x0000002505157211 */ /* 0x000fe200018f0eff */
[----:B------:R1:W-:Y:S01]  /*1c50*/  STL.64 [R1+0x110], R28 ;  /* 0x0001101c01007387 */ /* 0x0003e20000100a00 */
[----:B------:R-:W-:Y:S01]  /*1c60*/  LEA R24, P2, R13, R39, 0x1 ;  /* 0x000000270d187211 */ /* 0x000fe200078408ff */
[----:B------:R-:W-:-:S02]  /*1c70*/  IMAD R3, R41, 0x2, R18 ;  /* 0x0000000229037824 */ /* 0x000fc400078e0212 */
[----:B------:R2:W-:Y:S01]  /*1c80*/  STL.64 [R1+0x108], R20 ;  /* 0x0001081401007387 */ /* 0x0005e20000100a00 */
[----:B------:R-:W-:Y:S01]  /*1c90*/  LEA.HI.X.SX32 R25, R13, R37, 0x1, P2 ;  /* 0x000000250d197211 */ /* 0x000fe200010f0eff */
[C---:B0-----:R-:W-:Y:S01]  /*1ca0*/  IMAD R31, R188.reuse, 0x30, RZ ;  /* 0x00000030bc1f7824 */ /* 0x041fe200078e02ff */
[----:B------:R-:W-:Y:S01]  /*1cb0*/  LEA R4, R41, R3, 0x1 ;  /* 0x0000000329047211 */ /* 0x000fe200078e08ff */
[----:B------:R-:W-:Y:S01]  /*1cc0*/  IMAD R30, R188, 0x60, RZ ;  /* 0x00000060bc1e7824 */ /* 0x000fe200078e02ff */
[----:B-1----:R-:W-:-:S03]  /*1cd0*/  LEA R28, P1, R7, R39, 0x1 ;  /* 0x00000027071c7211 */ /* 0x002fc600078208ff */
[----:B------:R-:W-:Y:S01]  /*1ce0*/  IMAD R5, R41, 0x2, R4 ;  /* 0x0000000229057824 */ /* 0x000fe200078e0204 */
[C---:B--2---:R-:W-:Y:S02]  /*1cf0*/  LEA R20, P3, R14.reuse, R39, 0x1 ;  /* 0x000000270e147211 */ /* 0x044fe400078608ff */
[-C--:B------:R-:W-:Y:S02]  /*1d00*/  LEA.HI.X.SX32 R29, R7, R37.reuse, 0x1, P1 ;  /* 0x00000025071d7211 */ /* 0x080fe400008f0eff */
[----:B------:R-:W-:Y:S02]  /*1d10*/  LEA.HI.X.SX32 R21, R14, R37, 0x1, P3 ;  /* 0x000000250e157211 */ /* 0x000fe400018f0eff */
[----:B------:R-:W-:Y:S01]  /*1d20*/  LEA R7, R41, R5, 0x1 ;  /* 0x0000000529077211 */ /* 0x000fe200078e08ff */
[----:B------:R0:W-:Y:S04]  /*1d30*/  STL.64 [R1+0x100], R28 ;  /* 0x0001001c01007387 */ /* 0x0001e80000100a00 */
[----:B------:R1:W-:Y:S04]  /*1d40*/  STL.64 [R1+0xf8], R24 ;  /* 0x0000f81801007387 */ /* 0x0003e80000100a00 */
[----:B------:R2:W-:Y:S01]  /*1d50*/  STL.64 [R1+0xf0], R20 ;  /* 0x0000f01401007387 */ /* 0x0005e20000100a00 */
[----:B0-----:R-:W-:-:S02]  /*1d60*/  LEA R28, P1, R15, R39, 0x1 ;  /* 0x000000270f1c7211 */ /* 0x001fc400078208ff */
[----:B-1----:R-:W-:Y:S02]  /*1d70*/  LEA R24, P2, R16, R39, 0x1 ;  /* 0x0000002710187211 */ /* 0x002fe400078408ff */
[----:B------:R-:W-:Y:S02]  /*1d80*/  LEA.HI.X.SX32 R29, R15, R37, 0x1, P1 ;  /* 0x000000250f1d7211 */ /* 0x000fe400008f0eff */
[----:B--2---:R-:W-:Y:S02]  /*1d90*/  LEA R20, P3, R6, R39, 0x1 ;  /* 0x0000002706147211 */ /* 0x004fe400078608ff */
[-C--:B------:R-:W-:Y:S01]  /*1da0*/  LEA.HI.X.SX32 R25, R16, R37.reuse, 0x1, P2 ;  /* 0x0000002510197211 */ /* 0x080fe200010f0eff */
[----:B------:R0:W-:Y:S01]  /*1db0*/  STL.64 [R1+0xe8], R28 ;  /* 0x0000e81c01007387 */ /* 0x0001e20000100a00 */
[----:B------:R-:W-:Y:S01]  /*1dc0*/  LEA.HI.X.SX32 R21, R6, R37, 0x1, P3 ;  /* 0x0000002506157211 */ /* 0x000fe200018f0eff */
[C---:B------:R-:W-:Y:S01]  /*1dd0*/  IMAD R6, R41.reuse, 0x2, R7 ;  /* 0x0000000229067824 */ /* 0x040fe200078e0207 */
[C---:B------:R-:W-:Y:S01]  /*1de0*/  LEA R14, P3, R18.reuse, R39, 0x1 ;  /* 0x00000027120e7211 */ /* 0x040fe200078608ff */
[----:B------:R1:W-:Y:S03]  /*1df0*/  STL.64 [R1+0xe0], R24 ;  /* 0x0000e01801007387 */ /* 0x0003e60000100a00 */
[----:B------:R-:W-:Y:S01]  /*1e00*/  LEA R13, R41, R6, 0x1 ;  /* 0x00000006290d7211 */ /* 0x000fe200078e08ff */
[----:B------:R2:W-:Y:S01]  /*1e10*/  STL.64 [R1+0xd8], R20 ;  /* 0x0000d81401007387 */ /* 0x0005e20000100a00 */
[----:B------:R-:W-:-:S02]  /*1e20*/  LEA.HI.X.SX32 R15, R18, R37, 0x1, P3 ;  /* 0x00000025120f7211 */ /* 0x000fc400018f0eff */
[-C--:B------:R-:W-:Y:S01]  /*1e30*/  LEA R16, P3, R5, R39.reuse, 0x1 ;  /* 0x0000002705107211 */ /* 0x080fe200078608ff */
[C---:B0-----:R-:W-:Y:S02]  /*1e40*/  IMAD R28, R188.reuse, 0xb, RZ ;  /* 0x0000000bbc1c7824 */ /* 0x041fe400078e02ff */
[----:B------:R-:W-:Y:S01]  /*1e50*/  IMAD R29, R188, 0x2f, RZ ;  /* 0x0000002fbc1d7824 */ /* 0x000fe200078e02ff */
[CC--:B-1----:R-:W-:Y:S02]  /*1e60*/  LEA R24, P1, R17.reuse, R39.reuse, 0x1 ;  /* 0x0000002711187211 */ /* 0x0c2fe400078208ff */
[C---:B--2---:R-:W-:Y:S02]  /*1e70*/  LEA R20, P2, R2.reuse, R39, 0x1 ;  /* 0x0000002702147211 */ /* 0x044fe400078408ff */
[-C--:B------:R-:W-:Y:S02]  /*1e80*/  LEA.HI.X.SX32 R25, R17, R37.reuse, 0x1, P1 ;  /* 0x0000002511197211 */ /* 0x080fe400008f0eff */
[-C--:B------:R-:W-:Y:S01]  /*1e90*/  LEA.HI.X.SX32 R21, R2, R37.reuse, 0x1, P2 ;  /* 0x0000002502157211 */ /* 0x080fe200010f0eff */
[----:B------:R-:W-:Y:S01]  /*1ea0*/  IMAD R2, R41, 0x2, R13 ;  /* 0x0000000229027824 */ /* 0x000fe200078e020d */
[----:B------:R-:W-:Y:S01]  /*1eb0*/  LEA.HI.X.SX32 R17, R5, R37, 0x1, P3 ;  /* 0x0000002505117211 */ /* 0x000fe200018f0eff */
[----:B------:R0:W-:Y:S04]  /*1ec0*/  STL.64 [R1+0xd0], R24 ;  /* 0x0000d01801007387 */ /* 0x0001e80000100a00 */
[----:B------:R1:W-:Y:S04]  /*1ed0*/  STL.64 [R1+0xc8], R20 ;  /* 0x0000c81401007387 */ /* 0x0003e80000100a00 */
[----:B------:R2:W-:Y:S01]  /*1ee0*/  STL.64 [R1+0xc0], R14 ;  /* 0x0000c00e01007387 */ /* 0x0005e20000100a00 */
[----:B0-----:R-:W-:-:S02]  /*1ef0*/  LEA R24, P1, R3, R39, 0x1 ;  /* 0x0000002703187211 */ /* 0x001fc400078208ff */
[C---:B-1----:R-:W-:Y:S02]  /*1f00*/  LEA R20, P2, R4.reuse, R39, 0x1 ;  /* 0x0000002704147211 */ /* 0x042fe400078408ff */
[-C--:B------:R-:W-:Y:S02]  /*1f10*/  LEA.HI.X.SX32 R25, R3, R37.reuse, 0x1, P1 ;  /* 0x0000002503197211 */ /* 0x080fe400008f0eff */
[C---:B--2---:R-:W-:Y:S02]  /*1f20*/  LEA R14, R41.reuse, R2, 0x1 ;  /* 0x00000002290e7211 */ /* 0x044fe400078e08ff */
[----:B------:R-:W-:Y:S01]  /*1f30*/  LEA.HI.X.SX32 R21, R4, R37, 0x1, P2 ;  /* 0x0000002504157211 */ /* 0x000fe200010f0eff */
[----:B------:R0:W-:Y:S01]  /*1f40*/  STL.64 [R1+0xb8], R24 ;  /* 0x0000b81801007387 */ /* 0x0001e20000100a00 */
[C---:B------:R-:W-:Y:S01]  /*1f50*/  LEA R18, P2, R6.reuse, R39, 0x1 ;  /* 0x0000002706127211 */ /* 0x040fe200078408ff */
[----:B------:R-:W-:Y:S02]  /*1f60*/  IMAD R3, R41, 0x2, R14 ;  /* 0x0000000229037824 */ /* 0x000fe400078e020e */
[----:B------:R1:W-:Y:S01]  /*1f70*/  STL.64 [R1+0xb0], R20 ;  /* 0x0000b01401007387 */ /* 0x0003e20000100a00 */
[----:B------:R-:W-:-:S02]  /*1f80*/  LEA.HI.X.SX32 R19, R6, R37, 0x1, P2 ;  /* 0x0000002506137211 */ /* 0x000fc400010f0eff */
[C---:B------:R-:W-:Y:S01]  /*1f90*/  LEA R4, R41.reuse, R3, 0x1 ;  /* 0x0000000329047211 */ /* 0x040fe200078e08ff */
[----:B------:R2:W-:Y:S04]  /*1fa0*/  STL.64 [R1+0xa8], R16 ;  /* 0x0000a81001007387 */ /* 0x0005e80000100a00 */
[----:B------:R-:W-:Y:S02]  /*1fb0*/  IMAD R5, R41, 0x2, R4 ;  /* 0x0000000229057824 */ /* 0x000fe400078e0204 */
[----:B0-----:R-:W-:Y:S01]  /*1fc0*/  IMAD.MOV.U32 R25, RZ, RZ, -0x800000 ;  /* 0xff800000ff197424 */ /* 0x001fe200078e00ff */
[----:B-1----:R-:W-:Y:S01]  /*1fd0*/  LEA R20, P1, R7, R39, 0x1 ;  /* 0x0000002707147211 */ /* 0x002fe200078208ff */
[----:B------:R-:W-:Y:S01]  /*1fe0*/  IMAD.MOV.U32 R24, RZ, RZ, 0x3f800000 ;  /* 0x3f800000ff187424 */ /* 0x000fe200078e00ff */
[----:B------:R-:W-:-:S02]  /*1ff0*/  LEA R6, R41, R5, 0x1 ;  /* 0x0000000529067211 */ /* 0x000fc400078e08ff */
[----:B------:R-:W-:Y:S02]  /*2000*/  LEA.HI.X.SX32 R21, R7, R37, 0x1, P1 ;  /* 0x0000002507157211 */ /* 0x000fe400008f0eff */
[C---:B--2---:R-:W-:Y:S02]  /*2010*/  LEA R16, P3, R13.reuse, R39, 0x1 ;  /* 0x000000270d107211 */ /* 0x044fe400078608ff */
[----:B------:R-:W-:Y:S01]  /*2020*/  MOV R7, 0x3f800000 ;  /* 0x3f80000000077802 */ /* 0x000fe20000000f00 */
[----:B------:R0:W-:Y:S01]  /*2030*/  STL.64 [R1+0xa0], R20 ;  /* 0x0000a01401007387 */ /* 0x0001e20000100a00 */
[----:B------:R-:W-:Y:S01]  /*2040*/  LEA.HI.X.SX32 R17, R13, R37, 0x1, P3 ;  /* 0x000000250d117211 */ /* 0x000fe200018f0eff */
[----:B------:R-:W-:Y:S02]  /*2050*/  IMAD.MOV.U32 R13, RZ, RZ, RZ ;  /* 0x000000ffff0d7224 */ /* 0x000fe400078e00ff */
[----:B------:R1:W-:Y:S04]  /*2060*/  STL.64 [R1+0x98], R18 ;  /* 0x0000981201007387 */ /* 0x0003e80000100a00 */
[----:B------:R2:W-:Y:S01]  /*2070*/  STL.64 [R1+0x90], R16 ;  /* 0x0000901001007387 */ /* 0x0005e20000100a00 */
[----:B0-----:R-:W-:-:S04]  /*2080*/  LEA R20, P1, R2, R39, 0x1 ;  /* 0x0000002702147211 */ /* 0x001fc800078208ff */
[----:B------:R-:W-:Y:S01]  /*2090*/  LEA.HI.X.SX32 R21, R2, R37, 0x1, P1 ;  /* 0x0000002502157211 */ /* 0x000fe200008f0eff */
[----:B------:R-:W-:Y:S01]  /*20a0*/  IMAD R2, R41, 0x2, R6 ;  /* 0x0000000229027824 */ /* 0x000fe200078e0206 */
[-C--:B-1----:R-:W-:Y:S01]  /*20b0*/  LEA R18, P2, R14, R39.reuse, 0x1 ;  /* 0x000000270e127211 */ /* 0x082fe200078408ff */
[----:B------:R-:W-:Y:S01]  /*20c0*/  IMAD R41, R188, 0x1a, RZ ;  /* 0x0000001abc297824 */ /* 0x000fe200078e02ff */
[C---:B--2---:R-:W-:Y:S01]  /*20d0*/  LEA R16, P3, R3.reuse, R39, 0x1 ;  /* 0x0000002703107211 */ /* 0x044fe200078608ff */
[----:B------:R0:W-:Y:S01]  /*20e0*/  STL.64 [R1+0x88], R20 ;  /* 0x0000881401007387 */ /* 0x0001e20000100a00 */
[----:B------:R-:W-:Y:S02]  /*20f0*/  LEA.HI.X.SX32 R19, R14, R37, 0x1, P2 ;  /* 0x000000250e137211 */ /* 0x000fe400010f0eff */
[C---:B------:R-:W-:Y:S02]  /*2100*/  LEA R14, P4, R2.reuse, R39, 0x1 ;  /* 0x00000027020e7211 */ /* 0x040fe400078808ff */
[-C--:B------:R-:W-:Y:S01]  /*2110*/  LEA.HI.X.SX32 R17, R3, R37.reuse, 0x1, P3 ;  /* 0x0000002503117211 */ /* 0x080fe200018f0eff */
[----:B------:R1:W-:Y:S01]  /*2120*/  STL.64 [R1+0x80], R18 ;  /* 0x0000801201007387 */ /* 0x0003e20000100a00 */
[----:B------:R-:W-:Y:S01]  /*2130*/  LEA.HI.X.SX32 R15, R2, R37, 0x1, P4 ;  /* 0x00000025020f7211 */ /* 0x000fe200020f0eff */
[----:B------:R-:W-:Y:S01]  /*2140*/  IMAD.MOV.U32 R2, RZ, RZ, 0x3f800000 ;  /* 0x3f800000ff027424 */ /* 0x000fe200078e00ff */
[----:B------:R-:W-:Y:S01]  /*2150*/  IADD3 R184, P4, R184, R26, RZ ;  /* 0x0000001ab8b87210 */ /* 0x000fe20007f9e0ff */
[----:B------:R2:W-:Y:S01]  /*2160*/  STL.64 [R1+0x78], R16 ;  /* 0x0000781001007387 */ /* 0x0005e20000100a00 */
[----:B------:R-:W-:Y:S01]  /*2170*/  LOP3.LUT R3, R0, 0x60, RZ, 0x3c, !PT ;  /* 0x0000006000037812 */ /* 0x000fe200078e3cff */
[----:B------:R-:W-:Y:S01]  /*2180*/  IMAD.MOV.U32 R3, RZ, RZ, -0x800000 ;  /* 0xff800000ff037424 */ /* 0x000fe200078e00ff */
[----:B0-----:R-:W-:-:S02]  /*2190*/  LEA R20, P1, R4, R39, 0x1 ;  /* 0x0000002704147211 */ /* 0x001fc400078208ff */
[----:B------:R-:W-:Y:S02]  /*21a0*/  LEA.HI.X.SX32 R185, R89, R27, 0x1, P4 ;  /* 0x0000001b59b97211 */ /* 0x000fe400020f0eff */
[----:B------:R-:W-:Y:S02]  /*21b0*/  LEA.HI.X.SX32 R21, R4, R37, 0x1, P1 ;  /* 0x0000002504157211 */ /* 0x000fe400008f0eff */
[-C--:B-1----:R-:W-:Y:S02]  /*21c0*/  LEA R18, P2, R5, R39.reuse, 0x1 ;  /* 0x0000002705127211 */ /* 0x082fe400078408ff */
[-C--:B------:R-:W-:Y:S01]  /*21d0*/  IADD3 R228, P4, R83, R26.reuse, RZ ;  /* 0x0000001a53e47210 */ /* 0x080fe20007f9e0ff */
[----:B------:R-:W-:Y:S01]  /*21e0*/  STL.64 [R1+0x70], R20 ;  /* 0x0000701401007387 */ /* 0x000fe20000100a00 */
[----:B--2---:R-:W-:Y:S01]  /*21f0*/  LEA R16, P3, R6, R39, 0x1 ;  /* 0x0000002706107211 */ /* 0x004fe200078608ff */
[----:B------:R-:W-:Y:S01]  /*2200*/  IMAD R39, R188, 0x34, RZ ;  /* 0x00000034bc277824 */ /* 0x000fe200078e02ff */
[-C--:B------:R-:W-:Y:S01]  /*2210*/  LEA.HI.X.SX32 R19, R5, R37.reuse, 0x1, P2 ;  /* 0x0000002505137211 */ /* 0x080fe200010f0eff */
[----:B------:R-:W-:Y:S01]  /*2220*/  IMAD.MOV.U32 R5, RZ, RZ, 0x3f800000 ;  /* 0x3f800000ff057424 */ /* 0x000fe200078e00ff */
[----:B------:R-:W-:Y:S01]  /*2230*/  LEA.HI.X.SX32 R17, R6, R37, 0x1, P3 ;  /* 0x0000002506117211 */ /* 0x000fe200018f0eff */
[----:B------:R-:W-:Y:S01]  /*2240*/  IMAD R37, R188, 0x66, RZ ;  /* 0x00000066bc257824 */ /* 0x000fe200078e02ff */
[----:B------:R-:W-:Y:S01]  /*2250*/  LEA.HI.X.SX32 R229, R85, R27, 0x1, P4 ;  /* 0x0000001b55e57211 */ /* 0x000fe200020f0eff */
[----:B------:R-:W-:Y:S01]  /*2260*/  STL.64 [R1+0x68], R18 ;  /* 0x0000681201007387 */ /* 0x000fe20000100a00 */
[----:B------:R-:W-:-:S02]  /*2270*/  IADD3 R224, P4, R79, R26, RZ ;  /* 0x0000001a4fe07210 */ /* 0x000fc40007f9e0ff */
[-C--:B------:R-:W-:Y:S01]  /*2280*/  IADD3 R186, P3, R186, R26.reuse, RZ ;  /* 0x0000001ababa7210 */ /* 0x080fe20007f7e0ff */
[----:B------:R-:W-:Y:S01]  /*2290*/  STL.64 [R1+0x60], R16 ;  /* 0x0000601001007387 */ /* 0x000fe20000100a00 */
[-C--:B------:R-:W-:Y:S02]  /*22a0*/  LEA.HI.X.SX32 R225, R81, R27.reuse, 0x1, P4 ;  /* 0x0000001b51e17211 */ /* 0x080fe400020f0eff */
[-C--:B------:R-:W-:Y:S01]  /*22b0*/  LEA.HI.X.SX32 R187, R91, R27.reuse, 0x1, P3 ;  /* 0x0000001b5bbb7211 */ /* 0x080fe200018f0eff */
[----:B------:R0:W-:Y:S01]  /*22c0*/  STL.64 [R1+0x58], R14 ;  /* 0x0000580e01007387 */ /* 0x0001e20000100a00 */
[----:B------:R-:W-:Y:S02]  /*22d0*/  LEA.HI.X.SX32 R91, R74, R27, 0x1, P5 ;  /* 0x0000001b4a5b7211 */ /* 0x000fe400028f0eff */
[-C--:B------:R-:W-:Y:S01]  /*22e0*/  IADD3 R178, P3, R178, R26.reuse, RZ ;  /* 0x0000001ab2b27210 */ /* 0x080fe20007f7e0ff */
[----:B------:R1:W-:Y:S01]  /*22f0*/  STL.64 [R1+0x10], R104 ;  /* 0x0000106801007387 */ /* 0x0003e20000100a00 */
[----:B------:R-:W-:-:S02]  /*2300*/  IADD3 R166, P5, R166, R26, RZ ;  /* 0x0000001aa6a67210 */ /* 0x000fc40007fbe0ff */
[-C--:B------:R-:W-:Y:S02]  /*2310*/  IADD3 R180, P2, R180, R26.reuse, RZ ;  /* 0x0000001ab4b47210 */ /* 0x080fe40007f5e0ff */
[-C--:B------:R-:W-:Y:S02]  /*2320*/  LEA.HI.X.SX32 R179, R82, R27.reuse, 0x1, P3 ;  /* 0x0000001b52b37211 */ /* 0x080fe400018f0eff */
[----:B------:R-:W-:Y:S01]  /*2330*/  LEA.HI.X.SX32 R167, R65, R27, 0x1, P5 ;  /* 0x0000001b41a77211 */ /* 0x000fe200028f0eff */
[----:B0-----:R-:W-:Y:S01]  /*2340*/  IMAD.SHL.U32 R15, R38, 0x4, RZ ;  /* 0x00000004260f7824 */ /* 0x001fe200078e00ff */
[-C--:B------:R-:W-:Y:S01]  /*2350*/  IADD3 R170, P3, R170, R26.reuse, RZ ;  /* 0x0000001aaaaa7210 */ /* 0x080fe20007f7e0ff */
[----:B------:R-:W-:Y:S01]  /*2360*/  IMAD R38, R188, 0x68, RZ ;  /* 0x00000068bc267824 */ /* 0x000fe200078e02ff */
[-C--:B------:R-:W-:Y:S01]  /*2370*/  IADD3 R160, P5, R160, R26.reuse, RZ ;  /* 0x0000001aa0a07210 */ /* 0x080fe20007fbe0ff */
[----:B------:R-:W-:Y:S01]  /*2380*/  CS2R R64, SRZ ;  /* 0x0000000000407805 */ /* 0x000fe2000001ff00 */
[----:B-1----:R-:W-:-:S02]  /*2390*/  IADD3 R104, P4, R74, R26, RZ ;  /* 0x0000001a4a687210 */ /* 0x002fc40007f9e0ff */
[-C--:B------:R-:W-:Y:S02]  /*23a0*/  LEA.HI.X.SX32 R181, R83, R27.reuse, 0x1, P2 ;  /* 0x0000001b53b57211 */ /* 0x080fe400010f0eff */
[-C--:B------:R-:W-:Y:S02]  /*23b0*/  LEA.HI.X.SX32 R105, R75, R27.reuse, 0x1, P4 ;  /* 0x0000001b4b697211 */ /* 0x080fe400020f0eff */
[-C--:B------:R-:W-:Y:S02]  /*23c0*/  IADD3 R168, P4, R168, R26.reuse, RZ ;  /* 0x0000001aa8a87210 */ /* 0x080fe40007f9e0ff */
[-C--:B------:R-:W-:Y:S01]  /*23d0*/  IADD3 R82, P6, R62, R26.reuse, RZ ;  /* 0x0000001a3e527210 */ /* 0x080fe20007fde0ff */
[----:B------:R-:W-:Y:S01]  /*23e0*/  STL.64 [R1+0x30], R104 ;  /* 0x0000306801007387 */ /* 0x000fe20000100a00 */
[----:B------:R-:W-:Y:S02]  /*23f0*/  LEA.HI.X.SX32 R169, R67, R27, 0x1, P4 ;  /* 0x0000001b43a97211 */ /* 0x000fe400020f0eff */
[-C--:B------:R-:W-:Y:S01]  /*2400*/  IADD3 R212, P4, R60, R26.reuse, RZ ;  /* 0x0000001a3cd47210 */ /* 0x080fe20007f9e0ff */
[----:B------:R-:W-:Y:S01]  /*2410*/  STL.64 [R1+0x8], R90 ;  /* 0x0000085a01007387 */ /* 0x000fe20000100a00 */
[----:B------:R-:W-:-:S02]  /*2420*/  IADD3 R172, P2, R172, R26, RZ ;  /* 0x0000001aacac7210 */ /* 0x000fc40007f5e0ff */
[-C--:B------:R-:W-:Y:S02]  /*2430*/  LEA.HI.X.SX32 R213, R62, R27.reuse, 0x1, P4 ;  /* 0x0000001b3ed57211 */ /* 0x080fe400020f0eff */
[-C--:B------:R-:W-:Y:S02]  /*2440*/  IADD3 R208, P4, R50, R26.reuse, RZ ;  /* 0x0000001a32d07210 */ /* 0x080fe40007f9e0ff */
[-C--:B------:R-:W-:Y:S02]  /*2450*/  LEA.HI.X.SX32 R171, R70, R27.reuse, 0x1, P3 ;  /* 0x0000001b46ab7211 */ /* 0x080fe400018f0eff */
[-C--:B------:R-:W-:Y:S02]  /*2460*/  LEA.HI.X.SX32 R209, R58, R27.reuse, 0x1, P4 ;  /* 0x0000001b3ad17211 */ /* 0x080fe400020f0eff */
[----:B------:R-:W-:Y:S02]  /*2470*/  IADD3 R74, P4, R34, R26, RZ ;  /* 0x0000001a224a7210 */ /* 0x000fe40007f9e0ff */
[----:B------:R-:W-:-:S02]  /*2480*/  LEA.HI.X.SX32 R161, R50, R27, 0x1, P5 ;  /* 0x0000001b32a17211 */ /* 0x000fc400028f0eff */
[-C--:B------:R-:W-:Y:S02]  /*2490*/  LEA.HI.X.SX32 R75, R45, R27.reuse, 0x1, P4 ;  /* 0x0000001b2d4b7211 */ /* 0x080fe400020f0eff */
[-C--:B------:R-:W-:Y:S02]  /*24a0*/  IADD3 R204, P4, R31, R26.reuse, RZ ;  /* 0x0000001a1fcc7210 */ /* 0x080fe40007f9e0ff */
[-C--:B------:R-:W-:Y:S02]  /*24b0*/  IADD3 R70, P5, R36, R26.reuse, RZ ;  /* 0x0000001a24467210 */ /* 0x080fe40007fbe0ff */
[-C--:B------:R-:W-:Y:S02]  /*24c0*/  LEA.HI.X.SX32 R83, R28, R27.reuse, 0x1, P6 ;  /* 0x0000001b1c537211 */ /* 0x080fe400030f0eff */
[-C--:B------:R-:W-:Y:S02]  /*24d0*/  LEA.HI.X.SX32 R205, R33, R27.reuse, 0x1, P4 ;  /* 0x0000001b21cd7211 */ /* 0x080fe400020f0eff */
[----:B------:R-:W-:Y:S01]  /*24e0*/  LEA.HI.X.SX32 R173, R71, R27, 0x1, P2 ;  /* 0x0000001b47ad7211 */ /* 0x000fe200010f0eff */
[----:B------:R-:W-:Y:S01]  /*24f0*/  STL.64 [R1], R82 ;  /* 0x0000005201007387 */ /* 0x000fe20000100a00 */
[----:B------:R-:W-:-:S02]  /*2500*/  IADD3 R162, P3, R162, R26, RZ ;  /* 0x0000001aa2a27210 */ /* 0x000fc40007f7e0ff */
[-C--:B------:R-:W-:Y:S01]  /*2510*/  IADD3 R28, P6, R63, R26.reuse, RZ ;  /* 0x0000001a3f1c7210 */ /* 0x080fe20007fde0ff */
[----:B------:R-:W-:Y:S01]  /*2520*/  STL.64 [R1+0x40], R74 ;  /* 0x0000404a01007387 */ /* 0x000fe20000100a00 */
[-C--:B------:R-:W-:Y:S02]  /*2530*/  IADD3 R202, P4, R35, R26.reuse, RZ ;  /* 0x0000001a23ca7210 */ /* 0x080fe40007f9e0ff */
[-C--:B------:R-:W-:Y:S02]  /*2540*/  LEA.HI.X.SX32 R71, R34, R27.reuse, 0x1, P5 ;  /* 0x0000001b22477211 */ /* 0x080fe400028f0eff */
[----:B------:R-:W-:Y:S02]  /*2550*/  IADD3 R34, P5, R42, R26, RZ ;  /* 0x0000001a2a227210 */ /* 0x000fe40007fbe0ff */
[-C--:B------:R-:W-:Y:S01]  /*2560*/  LEA.HI.X.SX32 R163, R32, R27.reuse, 0x1, P3 ;  /* 0x0000001b20a37211 */ /* 0x080fe200018f0eff */
[----:B------:R-:W-:Y:S01]  /*2570*/  STL.64 [R1+0x28], R70 ;  /* 0x0000284601007387 */ /* 0x000fe20000100a00 */
[----:B------:R-:W-:-:S02]  /*2580*/  LEA.HI.X.SX32 R29, R29, R27, 0x1, P6 ;  /* 0x0000001b1d1d7211 */ /* 0x000fc400030f0eff */
[-C--:B------:R-:W-:Y:S02]  /*2590*/  LEA.HI.X.SX32 R203, R46, R27.reuse, 0x1, P4 ;  /* 0x0000001b2ecb7211 */ /* 0x080fe400020f0eff */
[-C--:B------:R-:W-:Y:S02]  /*25a0*/  IADD3 R32, P3, R59, R26.reuse, RZ ;  /* 0x0000001a3b207210 */ /* 0x080fe40007f7e0ff */
[-C--:B------:R-:W-:Y:S02]  /*25b0*/  IADD3 R250, P6, R33, R26.reuse, RZ ;  /* 0x0000001a21fa7210 */ /* 0x080fe40007fde0ff */
[-C--:B------:R-:W-:Y:S02]  /*25c0*/  IADD3 R248, P4, R41, R26.reuse, RZ ;  /* 0x0000001a29f87210 */ /* 0x080fe40007f9e0ff */
[----:B------:R-:W-:Y:S02]  /*25d0*/  IADD3 R164, P2, R164, R26, RZ ;  /* 0x0000001aa4a47210 */ /* 0x000fe40007f5e0ff */
[----:B------:R-:W-:-:S02]  /*25e0*/  LEA.HI.X.SX32 R35, R35, R27, 0x1, P5 ;  /* 0x0000001b23237211 */ /* 0x000fc400028f0eff */
[-C--:B------:R-:W-:Y:S02]  /*25f0*/  IADD3 R200, P5, R39, R26.reuse, RZ ;  /* 0x0000001a27c87210 */ /* 0x080fe40007fbe0ff */
[-C--:B------:R-:W-:Y:S02]  /*2600*/  LEA.HI.X.SX32 R251, R36, R27.reuse, 0x1, P6 ;  /* 0x0000001b24fb7211 */ /* 0x080fe400030f0eff */
[-C--:B------:R-:W-:Y:S02]  /*2610*/  LEA.HI.X.SX32 R33, R44, R27.reuse, 0x1, P3 ;  /* 0x0000001b2c217211 */ /* 0x080fe400018f0eff */
[-C--:B------:R-:W-:Y:S02]  /*2620*/  LEA.HI.X.SX32 R249, R66, R27.reuse, 0x1, P4 ;  /* 0x0000001b42f97211 */ /* 0x080fe400020f0eff */
[----:B------:R-:W-:Y:S02]  /*2630*/  LEA.HI.X.SX32 R165, R60, R27, 0x1, P2 ;  /* 0x0000001b3ca57211 */ /* 0x000fe400010f0eff */
[----:B------:R-:W-:-:S02]  /*2640*/  IADD3 R36, P6, R37, R26, RZ ;  /* 0x0000001a25247210 */ /* 0x000fc40007fde0ff */
[-C--:B------:R-:W-:Y:S02]  /*2650*/  IADD3 R44, P4, R61, R26.reuse, RZ ;  /* 0x0000001a3d2c7210 */ /* 0x080fe40007f9e0ff */
[-C--:B------:R-:W-:Y:S02]  /*2660*/  IADD3 R30, P2, R30, R26.reuse, RZ ;  /* 0x0000001a1e1e7210 */ /* 0x080fe40007f5e0ff */
[-C--:B------:R-:W-:Y:S02]  /*2670*/  LEA.HI.X.SX32 R201, R41, R27.reuse, 0x1, P5 ;  /* 0x0000001b29c97211 */ /* 0x080fe400028f0eff */
[----:B------:R-:W-:Y:S02]  /*2680*/  IADD3 R198, P5, R43, R26, RZ ;  /* 0x0000001a2bc67210 */ /* 0x000fe40007fbe0ff */
[-C--:B------:R-:W-:Y:S02]  /*2690*/  LEA.HI.X.SX32 R37, R57, R27.reuse, 0x1, P6 ;  /* 0x0000001b39257211 */ /* 0x080fe400030f0eff */
[----:B------:R-:W-:-:S02]  /*26a0*/  LEA.HI.X.SX32 R45, R80, R27, 0x1, P4 ;  /* 0x0000001b502d7211 */ /* 0x000fc400020f0eff */
[-C--:B------:R-:W-:Y:S02]  /*26b0*/  LEA.HI.X.SX32 R31, R31, R27.reuse, 0x1, P2 ;  /* 0x0000001b1f1f7211 */ /* 0x080fe400010f0eff */
[-C--:B------:R-:W-:Y:S02]  /*26c0*/  IADD3 R42, P6, R48, R26.reuse, RZ ;  /* 0x0000001a302a7210 */ /* 0x080fe40007fde0ff */
[-C--:B------:R-:W-:Y:S02]  /*26d0*/  IADD3 R196, P4, R51, R26.reuse, RZ ;  /* 0x0000001a33c47210 */ /* 0x080fe40007f9e0ff */
[-C--:B------:R-:W-:Y:S02]  /*26e0*/  IADD3 R38, P2, R38, R26.reuse, RZ ;  /* 0x0000001a26267210 */ /* 0x080fe40007f5e0ff */
[----:B------:R-:W-:Y:S02]  /*26f0*/  LEA.HI.X.SX32 R199, R78, R27, 0x1, P5 ;  /* 0x0000001b4ec77211 */ /* 0x000fe400028f0eff */
[----:B------:R-:W-:-:S02]  /*2700*/  IADD3 R58, P5, R47, R26, RZ ;  /* 0x0000001a2f3a7210 */ /* 0x000fc40007fbe0ff */
[-C--:B------:R-:W-:Y:S02]  /*2710*/  IADD3 R40, P3, R40, R26.reuse, RZ ;  /* 0x0000001a28287210 */ /* 0x080fe40007f7e0ff */
[-C--:B------:R-:W-:Y:S02]  /*2720*/  LEA.HI.X.SX32 R43, R43, R27.reuse, 0x1, P6 ;  /* 0x0000001b2b2b7211 */ /* 0x080fe400030f0eff */
[-C--:B------:R-:W-:Y:S02]  /*2730*/  LEA.HI.X.SX32 R197, R49, R27.reuse, 0x1, P4 ;  /* 0x0000001b31c57211 */ /* 0x080fe400020f0eff */
[----:B------:R-:W-:Y:S02]  /*2740*/  LEA.HI.X.SX32 R39, R39, R27, 0x1, P2 ;  /* 0x0000001b27277211 */ /* 0x000fe400010f0eff */
[-C--:B------:R-:W-:Y:S02]  /*2750*/  IADD3 R244, P6, R49, R26.reuse, RZ ;  /* 0x0000001a31f47210 */ /* 0x080fe40007fde0ff */
[----:B------:R-:W-:-:S02]  /*2760*/  IADD3 R194, P4, R52, R26, RZ ;  /* 0x0000001a34c27210 */ /* 0x000fc40007f9e0ff */
[-C--:B------:R-:W-:Y:S02]  /*2770*/  IADD3 R46, P2, R68, R26.reuse, RZ ;  /* 0x0000001a442e7210 */ /* 0x080fe40007f5e0ff */
[-C--:B------:R-:W-:Y:S02]  /*2780*/  LEA.HI.X.SX32 R59, R88, R27.reuse, 0x1, P5 ;  /* 0x0000001b583b7211 */ /* 0x080fe400028f0eff */
[-C--:B------:R-:W-:Y:S02]  /*2790*/  IADD3 R50, P5, R84, R26.reuse, RZ ;  /* 0x0000001a54327210 */ /* 0x080fe40007fbe0ff */
[-C--:B------:R-:W-:Y:S01]  /*27a0*/  LEA.HI.X.SX32 R41, R76, R27.reuse, 0x1, P3 ;  /* 0x0000001b4c297211 */ /* 0x080fe200018f0eff */
[----:B------:R0:W-:Y:S01]  /*27b0*/  STL.64 [R1+0x20], R58 ;  /* 0x0000203a01007387 */ /* 0x0001e20000100a00 */
[----:B------:R-:W-:Y:S02]  /*27c0*/  IADD3 R48, P3, R72, R26, RZ ;  /* 0x0000001a48307210 */ /* 0x000fe40007f7e0ff */
[----:B------:R-:W-:-:S02]  /*27d0*/  LEA.HI.X.SX32 R245, R47, R27, 0x1, P6 ;  /* 0x0000001b2ff57211 */ /* 0x000fc400030f0eff */
[-C--:B------:R-:W-:Y:S02]  /*27e0*/  LEA.HI.X.SX32 R195, R93, R27.reuse, 0x1, P4 ;  /* 0x0000001b5dc37211 */ /* 0x080fe400020f0eff */
[-C--:B------:R-:W-:Y:S02]  /*27f0*/  LEA.HI.X.SX32 R47, R51, R27.reuse, 0x1, P2 ;  /* 0x0000001b332f7211 */ /* 0x080fe400010f0eff */
[-C--:B------:R-:W-:Y:S02]  /*2800*/  IADD3 R240, P4, R53, R26.reuse, RZ ;  /* 0x0000001a35f07210 */ /* 0x080fe40007f9e0ff */
[----:B------:R-:W-:Y:S02]  /*2810*/  LEA.HI.X.SX32 R51, R52, R27, 0x1, P5 ;  /* 0x0000001b34337211 */ /* 0x000fe400028f0eff */
[-C--:B------:R-:W-:Y:S02]  /*2820*/  IADD3 R192, P5, R54, R26.reuse, RZ ;  /* 0x0000001a36c07210 */ /* 0x080fe40007fbe0ff */
[----:B------:R-:W-:-:S02]  /*2830*/  IADD3 R150, P2, R150, R26, RZ ;  /* 0x0000001a96967210 */ /* 0x000fc40007f5e0ff */
[-C--:B------:R-:W-:Y:S02]  /*2840*/  LEA.HI.X.SX32 R49, R92, R27.reuse, 0x1, P3 ;  /* 0x0000001b5c317211 */ /* 0x080fe400018f0eff */
[-C--:B------:R-:W-:Y:S02]  /*2850*/  IADD3 R152, P3, R152, R26.reuse, RZ ;  /* 0x0000001a98987210 */ /* 0x080fe40007f7e0ff */
[-C--:B------:R-:W-:Y:S02]  /*2860*/  LEA.HI.X.SX32 R241, R95, R27.reuse, 0x1, P4 ;  /* 0x0000001b5ff17211 */ /* 0x080fe400020f0eff */
[-C--:B------:R-:W-:Y:S02]  /*2870*/  IADD3 R148, P6, R148, R26.reuse, RZ ;  /* 0x0000001a94947210 */ /* 0x080fe40007fde0ff */
[----:B------:R-:W-:Y:S02]  /*2880*/  IADD3 R190, P4, R55, R26, RZ ;  /* 0x0000001a37be7210 */ /* 0x000fe40007f9e0ff */
[----:B------:R-:W-:-:S02]  /*2890*/  LEA.HI.X.SX32 R193, R53, R27, 0x1, P5 ;  /* 0x0000001b35c17211 */ /* 0x000fc400028f0eff */
[-C--:B------:R-:W-:Y:S01]  /*28a0*/  IADD3 R66, P5, R56, R26.reuse, RZ ;  /* 0x0000001a38427210 */ /* 0x080fe20007fbe0ff */
[----:B------:R-:W-:Y:S01]  /*28b0*/  CS2R R52, SRZ ;  /* 0x0000000000347805 */ /* 0x000fe2000001ff00 */
[-C--:B------:R-:W-:Y:S02]  /*28c0*/  LEA.HI.X.SX32 R151, R54, R27.reuse, 0x1, P2 ;  /* 0x0000001b36977211 */ /* 0x080fe400010f0eff */
[-C--:B------:R-:W-:Y:S02]  /*28d0*/  LEA R62, P2, R188, R26.reuse, 0x2 ;  /* 0x0000001abc3e7211 */ /* 0x080fe400078410ff */
[-C--:B------:R-:W-:Y:S02]  /*28e0*/  LEA.HI.X.SX32 R153, R96, R27.reuse, 0x1, P3 ;  /* 0x0000001b60997211 */ /* 0x080fe400018f0eff */
[----:B------:R-:W-:Y:S02]  /*28f0*/  LEA.HI.X.SX32 R149, R94, R27, 0x1, P6 ;  /* 0x0000001b5e957211 */ /* 0x000fe400030f0eff */
[----:B------:R-:W-:-:S02]  /*2900*/  LEA R60, P3, R188, R26, 0x3 ;  /* 0x0000001abc3c7211 */ /* 0x000fc400078618ff */
[-C--:B------:R-:W-:Y:S02]  /*2910*/  LEA.HI.X.SX32 R191, R97, R27.reuse, 0x1, P4 ;  /* 0x0000001b61bf7211 */ /* 0x080fe400020f0eff */
[-C--:B------:R-:W-:Y:S02]  /*2920*/  IADD3 R154, P6, R154, R26.reuse, RZ ;  /* 0x0000001a9a9a7210 */ /* 0x080fe40007fde0ff */
[CC--:B0-----:R-:W-:Y:S02]  /*2930*/  LEA R58, P4, R188.reuse, R26.reuse, 0x4 ;  /* 0x0000001abc3a7211 */ /* 0x0c1fe400078820ff */
[-C--:B------:R-:W-:Y:S02]  /*2940*/  LEA.HI.X.SX32 R67, R188, R27.reuse, 0x1, P5 ;  /* 0x0000001bbc437211 */ /* 0x080fe400028f0eff */
[-C--:B------:R-:W-:Y:S02]  /*2950*/  LEA.HI.X.SX32 R63, R56, R27.reuse, 0x1, P2 ;  /* 0x0000001b383f7211 */ /* 0x080fe400010f0eff */
[-C--:B------:R-:W-:Y:S01]  /*2960*/  LEA.HI.X.SX32 R61, R102, R27.reuse, 0x1, P3 ;  /* 0x0000001b663d7211 */ /* 0x080fe200018f0eff */
[----:B------:R0:W-:Y:S01]  /*2970*/  STL.64 [R1+0x50], R66 ;  /* 0x0000504201007387 */ /* 0x0001e20000100a00 */
[-C--:B------:R-:W-:Y:S01]  /*2980*/  LEA.HI.X.SX32 R155, R55, R27.reuse, 0x1, P6 ;  /* 0x0000001b379b7211 */ /* 0x080fe200030f0eff */
[----:B------:R-:W-:Y:S01]  /*2990*/  CS2R R56, SRZ ;  /* 0x0000000000387805 */ /* 0x000fe2000001ff00 */
[----:B------:R-:W-:Y:S01]  /*29a0*/  LEA.HI.X.SX32 R59, R101, R27, 0x1, P4 ;  /* 0x0000001b653b7211 */ /* 0x000fe200020f0eff */
[----:B------:R1:W-:Y:S01]  /*29b0*/  STL.64 [R1+0x48], R62 ;  /* 0x0000483e01007387 */ /* 0x0003e20000100a00 */
[CC--:B------:R-:W-:Y:S01]  /*29c0*/  LEA R236, P6, R188.reuse, R26.reuse, 0x5 ;  /* 0x0000001abcec7211 */ /* 0x0c0fe200078c28ff */
[----:B------:R-:W-:Y:S01]  /*29d0*/  CS2R R54, SRZ ;  /* 0x0000000000367805 */ /* 0x000fe2000001ff00 */
[-C--:B------:R-:W-:Y:S01]  /*29e0*/  LEA R188, P5, R188, R26.reuse, 0x6 ;  /* 0x0000001abcbc7211 */ /* 0x080fe200078a30ff */
[----:B------:R2:W-:Y:S01]  /*29f0*/  STL.64 [R1+0x38], R60 ;  /* 0x0000383c01007387 */ /* 0x0005e20000100a00 */
[----:B------:R-:W-:-:S02]  /*2a00*/  IADD3 R156, P2, R156, R26, RZ ;  /* 0x0000001a9c9c7210 */ /* 0x000fc40007f5e0ff */
[----:B------:R-:W-:Y:S01]  /*2a10*/  LOP3.LUT R68, R8, 0x40, RZ, 0x3c, !PT ;  /* 0x0000004008447812 */ /* 0x000fe200078e3cff */
[----:B------:R3:W-:Y:S01]  /*2a20*/  STL.64 [R1+0x18], R58 ;  /* 0x0000183a01007387 */ /* 0x0007e20000100a00 */
[----:B------:R-:W-:Y:S01]  /*2a30*/  LOP3.LUT R4, R0, 0x40, RZ, 0x3c, !PT ;  /* 0x0000004000047812 */ /* 0x000fe200078e3cff */
[----:B0-----:R-:W-:Y:S01]  /*2a40*/  CS2R R66, SRZ ;  /* 0x0000000000427805 */ /* 0x001fe2000001ff00 */
[----:B------:R-:W-:Y:S01]  /*2a50*/  IADD3 R15, R15, -R22, RZ ;  /* 0x800000160f0f7210 */ /* 0x000fe20007ffe0ff */
[----:B-1----:R-:W-:Y:S01]  /*2a60*/  CS2R R62, SRZ ;  /* 0x00000000003e7805 */ /* 0x002fe2000001ff00 */
[C---:B------:R-:W-:Y:S02]  /*2a70*/  LOP3.LUT R16, R22.reuse, 0x10, RZ, 0x3c, !PT ;  /* 0x0000001016107812 */ /* 0x040fe400078e3cff */
[C---:B------:R-:W-:Y:S01]  /*2a80*/  LOP3.LUT R17, R22.reuse, 0x20, RZ, 0x3c, !PT ;  /* 0x0000002016117812 */ /* 0x040fe200078e3cff */
[----:B--2---:R-:W-:Y:S01]  /*2a90*/  CS2R R60, SRZ ;  /* 0x00000000003c7805 */ /* 0x004fe2000001ff00 */
[----:B------:R-:W-:-:S02]  /*2aa0*/  LOP3.LUT R18, R22, 0x30, RZ, 0x3c, !PT ;  /* 0x0000003016127812 */ /* 0x000fc400078e3cff */
[C---:B------:R-:W-:Y:S01]  /*2ab0*/  LOP3.LUT R19, R22.reuse, 0x40, RZ, 0x3c, !PT ;  /* 0x0000004016137812 */ /* 0x040fe200078e3cff */
[----:B---3--:R-:W-:Y:S01]  /*2ac0*/  CS2R R58, SRZ ;  /* 0x00000000003a7805 */ /* 0x008fe2000001ff00 */
[C---:B------:R-:W-:Y:S02]  /*2ad0*/  LOP3.LUT R20, R22.reuse, 0x50, RZ, 0x3c, !PT ;  /* 0x0000005016147812 */ /* 0x040fe400078e3cff */
[----:B------:R-:W-:Y:S02]  /*2ae0*/  LOP3.LUT R21, R22, 0x60, RZ, 0x3c, !PT ;  /* 0x0000006016157812 */ /* 0x000fe400078e3cff */
[C---:B------:R-:W-:Y:S02]  /*2af0*/  LOP3.LUT R70, R23.reuse, 0x20, RZ, 0x3c, !PT ;  /* 0x0000002017467812 */ /* 0x040fe400078e3cff */
[----:B------:R-:W-:Y:S02]  /*2b00*/  LOP3.LUT R68, R23, 0x60, RZ, 0x3c, !PT ;  /* 0x0000006017447812 */ /* 0x000fe400078e3cff */
[----:B------:R-:W-:-:S02]  /*2b10*/  LOP3.LUT P1, RZ, R103, 0x3, RZ, 0xc0, !PT ;  /* 0x0000000367ff7812 */ /* 0x000fc4000782c0ff */
[----:B------:R-:W-:Y:S02]  /*2b20*/  MOV R14, RZ ;  /* 0x000000ff000e7202 */ /* 0x000fe40000000f00 */
[----:B------:R-:W-:Y:S02]  /*2b30*/  MOV R6, 0xff800000 ;  /* 0xff80000000067802 */ /* 0x000fe40000000f00 */
[----:B------:R-:W-:Y:S02]  /*2b40*/  MOV R4, RZ ;  /* 0x000000ff00047202 */ /* 0x000fe40000000f00 */
[----:B------:R-:W-:Y:S02]  /*2b50*/  LOP3.LUT R22, R22, 0x70, RZ, 0x3c, !PT ;  /* 0x0000007016167812 */ /* 0x000fe400078e3cff */
[-C--:B------:R-:W-:Y:S02]  /*2b60*/  LEA.HI.X.SX32 R237, R100, R27.reuse, 0x1, P6 ;  /* 0x0000001b64ed7211 */ /* 0x080fe400030f0eff */
[----:B------:R-:W-:-:S02]  /*2b70*/  LEA.HI.X.SX32 R189, R99, R27, 0x1, P5 ;  /* 0x0000001b63bd7211 */ /* 0x000fc400028f0eff */
[----:B------:R-:W-:Y:S02]  /*2b80*/  LEA.HI.X.SX32 R157, R98, R27, 0x1, P2 ;  /* 0x0000001b629d7211 */ /* 0x000fe400010f0eff */
[----:B------:R-:W-:Y:S02]  /*2b90*/  LOP3.LUT R70, R9, 0x40, RZ, 0x3c, !PT ;  /* 0x0000004009467812 */ /* 0x000fe400078e3cff */
[----:B------:R-:W-:-:S04]  /*2ba0*/  LOP3.LUT R68, R12, 0x20, RZ, 0x3c, !PT ;  /* 0x000000200c447812 */ /* 0x000fc800078e3cff */
.L_x_1:
[----:B------:R-:W2:Y:S04]  /*2bb0*/  LDL.64 R70, [R1+0x238] ;  /* 0x0002380001467983 */ /* 0x000ea80000100a00 */
[----:B------:R-:W3:Y:S04]  /*2bc0*/  LDL.64 R72, [R1+0x240] ;  /* 0x0002400001487983 */ /* 0x000ee80000100a00 */
[----:B------:R-:W4:Y:S04]  /*2bd0*/  LDL.64 R80, [R1+0x248] ;  /* 0x0002480001507983 */ /* 0x000f280000100a00 */
[----:B------:R-:W5:Y:S04]  /*2be0*/  LDL.64 R88, [R1+0x230] ;  /* 0x0002300001587983 */ /* 0x000f680000100a00 */
        /* <DEDUP_REMOVED lines=38> */
[----:B------:R-:W5:Y:S01]  /*2e50*/  LDL.64 R140, [R1+0x78] ;  /* 0x00007800018c7983 */ /* 0x000f620000100a00 */
[----:B--2---:R-:W-:-:S04]  /*2e60*/  IMAD.WIDE R70, R13, 0x2, R70 ;  /* 0x000000020d467825 */ /* 0x004fc800078e0246 */
[----:B---3--:R-:W-:-:S04]  /*2e70*/  IMAD.WIDE R72, R13, 0x2, R72 ;  /* 0x000000020d487825 */ /* 0x008fc800078e0248 */
[C---:B----4-:R-:W-:Y:S01]  /*2e80*/  IMAD.WIDE R82, R13.reuse, 0x2, R80 ;  /* 0x000000020d527825 */ /* 0x050fe200078e0250 */
[----:B------:R5:W2:Y:S04]  /*2e90*/  LDG.E.U16 R95, [R72.64] ;  /* 0x00000004485f7981 */ /* 0x000aa8000c1e1500 */
[----:B------:R0:W3:Y:S04]  /*2ea0*/  LDG.E.U16 R81, [R70.64] ;  /* 0x0000000446517981 */ /* 0x0000e8000c1e1500 */
[----:B------:R1:W2:Y:S01]  /*2eb0*/  LDG.E.U16 R82, [R82.64] ;  /* 0x0000000452527981 */ /* 0x0002a2000c1e1500 */
[----:B-----5:R-:W-:-:S03]  /*2ec0*/  IMAD.WIDE R72, R13, 0x2, R100 ;  /* 0x000000020d487825 */ /* 0x020fc600078e0264 */
[----:B------:R-:W5:Y:S01]  /*2ed0*/  LDL.64 R100, [R1+0x1b0] ;  /* 0x0001b00001647983 */ /* 0x000f620000100a00 */
[----:B0-----:R-:W-:-:S04]  /*2ee0*/  IMAD.WIDE R70, R13, 0x2, R88 ;  /* 0x000000020d467825 */ /* 0x001fc800078e0258 */
[C---:B------:R-:W-:Y:S02]  /*2ef0*/  IMAD.WIDE R88, R13.reuse, 0x2, R84 ;  /* 0x000000020d587825 */ /* 0x040fe400078e0254 */
[----:B------:R-:W2:Y:S04]  /*2f00*/  LDL.64 R84, [R1+0x1c8] ;  /* 0x0001c80001547983 */ /* 0x000ea80000100a00 */
[----:B------:R0:W3:Y:S01]  /*2f10*/  LDG.E.U16 R70, [R70.64] ;  /* 0x0000000446467981 */ /* 0x0000e2000c1e1500 */
[----:B------:R-:W-:-:S03]  /*2f20*/  IMAD.WIDE R76, R13, 0x2, R76 ;  /* 0x000000020d4c7825 */ /* 0x000fc600078e024c */
[----:B------:R1:W3:Y:S01]  /*2f30*/  LDG.E.U16 R88, [R88.64] ;  /* 0x0000000458587981 */ /* 0x0002e2000c1e1500 */
[----:B------:R-:W-:-:S03]  /*2f40*/  IMAD.WIDE R74, R13, 0x2, R74 ;  /* 0x000000020d4a7825 */ /* 0x000fc600078e024a */
[----:B------:R1:W3:Y:S04]  /*2f50*/  LDG.E.U16 R94, [R76.64] ;  /* 0x000000044c5e7981 */ /* 0x0002e8000c1e1500 */
[----:B0-----:R0:W3:Y:S01]  /*2f60*/  LDG.E.U16 R71, [R72.64] ;  /* 0x0000000448477981 */ /* 0x0010e2000c1e1500 */
[----:B------:R-:W-:-:S03]  /*2f70*/  IMAD.WIDE R78, R13, 0x2, R78 ;  /* 0x000000020d4e7825 */ /* 0x000fc600078e024e */
[----:B------:R1:W3:Y:S01]  /*2f80*/  LDG.E.U16 R80, [R74.64] ;  /* 0x000000044a507981 */ /* 0x0002e2000c1e1500 */
[----:B0-----:R-:W-:-:S03]  /*2f90*/  IMAD.WIDE R72, R13, 0x2, R102 ;  /* 0x000000020d487825 */ /* 0x001fc600078e0266 */
[----:B------:R-:W3:Y:S01]  /*2fa0*/  LDL.64 R102, [R1+0x180] ;  /* 0x0001800001667983 */ /* 0x000ee20000100a00 */
[----:B-1----:R-:W-:-:S03]  /*2fb0*/  IMAD.WIDE R76, R13, 0x2, R104 ;  /* 0x000000020d4c7825 */ /* 0x002fc600078e0268 */
[----:B------:R-:W2:Y:S01]  /*2fc0*/  LDL.64 R104, [R1+0x190] ;  /* 0x0001900001687983 */ /* 0x000ea20000100a00 */
[----:B------:R-:W-:-:S03]  /*2fd0*/  IMAD.WIDE R68, R13, 0x2, R68 ;  /* 0x000000020d447825 */ /* 0x000fc600078e0244 */
[----:B------:R0:W2:Y:S01]  /*2fe0*/  LDG.E.U16 R72, [R72.64] ;  /* 0x0000000448487981 */ /* 0x0000a2000c1e1500 */
[----:B------:R-:W-:-:S03]  /*2ff0*/  IMAD.WIDE R74, R13, 0x2, R92 ;  /* 0x000000020d4a7825 */ /* 0x000fc600078e025c */
[----:B------:R1:W2:Y:S01]  /*3000*/  LDG.E.U16 R93, [R78.64] ;  /* 0x000000044e5d7981 */ /* 0x0002a2000c1e1500 */
[----:B------:R-:W-:-:S03]  /*3010*/  IMAD.WIDE R90, R13, 0x2, R90 ;  /* 0x000000020d5a7825 */ /* 0x000fc600078e025a */
[----:B------:R0:W2:Y:S01]  /*3020*/  LDG.E.U16 R68, [R68.64] ;  /* 0x0000000444447981 */ /* 0x0000a2000c1e1500 */
[----:B------:R-:W-:-:S03]  /*3030*/  IMAD.WIDE R86, R13, 0x2, R86 ;  /* 0x000000020d567825 */ /* 0x000fc600078e0256 */
[----:B------:R2:W2:Y:S04]  /*3040*/  LDG.E.U16 R74, [R74.64] ;  /* 0x000000044a4a7981 */ /* 0x0004a8000c1e1500 */
[----:B-1----:R1:W2:Y:S04]  /*3050*/  LDG.E.U16 R79, [R76.64] ;  /* 0x000000044c4f7981 */ /* 0x0022a8000c1e1500 */
[----:B0-----:R0:W2:Y:S01]  /*3060*/  LDG.E.U16 R69, [R90.64] ;  /* 0x000000045a457981 */ /* 0x0010a2000c1e1500 */
[----:B------:R-:W-:-:S03]  /*3070*/  IMAD.WIDE R96, R13, 0x2, R96 ;  /* 0x000000020d607825 */ /* 0x000fc600078e0260 */
[----:B------:R2:W2:Y:S01]  /*3080*/  LDG.E.U16 R86, [R86.64] ;  /* 0x0000000456567981 */ /* 0x0004a2000c1e1500 */
[----:B-1----:R-:W-:-:S03]  /*3090*/  IMAD.WIDE R76, R13, 0x2, R116 ;  /* 0x000000020d4c7825 */ /* 0x002fc600078e0274 */
[----:B------:R1:W2:Y:S04]  /*30a0*/  LDG.E.U16 R78, [R96.64] ;  /* 0x00000004604e7981 */ /* 0x0002a8000c1e1500 */
[----:B0-----:R0:W2:Y:S01]  /*30b0*/  LDG.E.U16 R91, [R76.64] ;  /* 0x000000044c5b7981 */ /* 0x0010a2000c1e1500 */
[----:B------:R-:W-:-:S03]  /*30c0*/  IMAD.WIDE R98, R13, 0x2, R98 ;  /* 0x000000020d627825 */ /* 0x000fc600078e0262 */
[----:B------:R-:W2:Y:S01]  /*30d0*/  LDL.64 R116, [R1+0x138] ;  /* 0x0001380001747983 */ /* 0x000ea20000100a00 */
[----:B-1----:R-:W-:-:S03]  /*30e0*/  IMAD.WIDE R96, R13, 0x2, R108 ;  /* 0x000000020d607825 */ /* 0x002fc600078e026c */
[----:B------:R1:W2:Y:S01]  /*30f0*/  LDG.E.U16 R92, [R98.64] ;  /* 0x00000004625c7981 */ /* 0x0002a2000c1e1500 */
[----:B0-----:R-:W-:-:S03]  /*3100*/  IMAD.WIDE R76, R13, 0x2, R110 ;  /* 0x000000020d4c7825 */ /* 0x001fc600078e026e */
[----:B------:R-:W2:Y:S04]  /*3110*/  LDL.64 R110, [R1+0x150] ;  /* 0x00015000016e7983 */ /* 0x000ea80000100a00 */
[----:B------:R-:W2:Y:S01]  /*3120*/  LDL.64 R108, [R1+0x160] ;  /* 0x00016000016c7983 */ /* 0x000ea20000100a00 */
[----:B-1----:R-:W-:-:S03]  /*3130*/  IMAD.WIDE R98, R13, 0x2, R114 ;  /* 0x000000020d627825 */ /* 0x002fc600078e0272 */
[----:B------:R-:W2:Y:S04]  /*3140*/  LDL.64 R114, [R1+0x130] ;  /* 0x0001300001727983 */ /* 0x000ea80000100a00 */
[----:B------:R0:W2:Y:S04]  /*3150*/  LDG.E.U16 R77, [R76.64] ;  /* 0x000000044c4d7981 */ /* 0x0000a8000c1e1500 */
[----:B------:R1:W2:Y:S04]  /*3160*/  LDG.E.U16 R90, [R98.64] ;  /* 0x00000004625a7981 */ /* 0x0002a8000c1e1500 */
[----:B------:R0:W2:Y:S01]  /*3170*/  LDG.E.U16 R96, [R96.64] ;  /* 0x0000000460607981 */ /* 0x0000a2000c1e1500 */
[----:B-----5:R-:W-:-:S05]  /*3180*/  IMAD.WIDE R100, R13, 0x2, R100 ;  /* 0x000000020d647825 */ /* 0x020fca00078e0264 */
[----:B------:R5:W4:Y:S01]  /*3190*/  LDG.E.U16 R73, [R100.64] ;  /* 0x0000000464497981 */ /* 0x000b22000c1e1500 */
[----:B--2---:R-:W-:-:S05]  /*31a0*/  IMAD.WIDE R84, R13, 0x2, R84 ;  /* 0x000000020d547825 */ /* 0x004fca00078e0254 */
[----:B------:R2:W4:Y:S01]  /*31b0*/  LDG.E.U16 R87, [R84.64] ;  /* 0x0000000454577981 */ /* 0x000522000c1e1500 */
[----:B-----5:R-:W-:-:S03]  /*31c0*/  IMAD.WIDE R100, R13, 0x2, R122 ;  /* 0x000000020d647825 */ /* 0x020fc600078e027a */
[----:B------:R-:W5:Y:S04]  /*31d0*/  LDL.64 R122, [R1+0x118] ;  /* 0x00011800017a7983 */ /* 0x000f680000100a00 */
[----:B------:R1:W4:Y:S01]  /*31e0*/  LDG.E.U16 R75, [R100.64] ;  /* 0x00000004644b7981 */ /* 0x000322000c1e1500 */
[----:B--2---:R-:W-:-:S03]  /*31f0*/  IMAD.WIDE R84, R13, 0x2, R112 ;  /* 0x000000020d547825 */ /* 0x004fc600078e0270 */
[----:B------:R-:W2:Y:S04]  /*3200*/  LDL.64 R112, [R1+0x128] ;  /* 0x0001280001707983 */ /* 0x000ea80000100a00 */
[----:B0-----:R0:W4:Y:S01]  /*3210*/  LDG.E.U16 R76, [R84.64] ;  /* 0x00000004544c7981 */ /* 0x001122000c1e1500 */
[----:B---3--:R-:W-:-:S05]  /*3220*/  IMAD.WIDE R102, R13, 0x2, R102 ;  /* 0x000000020d667825 */ /* 0x008fca00078e0266 */
[----:B------:R3:W4:Y:S01]  /*3230*/  LDG.E.U16 R89, [R102.64] ;  /* 0x0000000466597981 */ /* 0x000722000c1e1500 */
[----:B0-----:R-:W-:-:S03]  /*3240*/  IMAD.WIDE R84, R13, 0x2, R106 ;  /* 0x000000020d547825 */ /* 0x001fc600078e026a */
[----:B------:R-:W4:Y:S01]  /*3250*/  LDL.64 R106, [R1+0x120] ;  /* 0x00012000016a7983 */ /* 0x000f220000100a00 */
[----:B-1----:R-:W-:-:S03]  /*3260*/  IMAD.WIDE R100, R13, 0x2, R118 ;  /* 0x000000020d647825 */ /* 0x002fc600078e0276 */
[----:B------:R-:W4:Y:S01]  /*3270*/  LDL.64 R118, [R1+0xb0] ;  /* 0x0000b00001767983 */ /* 0x000f220000100a00 */
[----:B---3--:R-:W-:-:S03]  /*3280*/  IMAD.WIDE R102, R13, 0x2, R132 ;  /* 0x000000020d667825 */ /* 0x008fc600078e0284 */
[----:B------:R-:W3:Y:S01]  /*3290*/  LDL.64 R132, [R1+0x90] ;  /* 0x0000900001847983 */ /* 0x000ee20000100a00 */
[----:B------:R-:W-:-:S03]  /*32a0*/  IMAD.WIDE R98, R13, 0x2, R120 ;  /* 0x000000020d627825 */ /* 0x000fc600078e0278 */
[----:B------:R0:W3:Y:S01]  /*32b0*/  LDG.E.U16 R85, [R84.64] ;  /* 0x0000000454557981 */ /* 0x0000e2000c1e1500 */
[----:B------:R-:W-:-:S03]  /*32c0*/  IMAD.WIDE R104, R13, 0x2, R104 ;  /* 0x000000020d687825 */ /* 0x000fc600078e0268 */
[----:B------:R-:W3:Y:S04]  /*32d0*/  LDL.64 R120, [R1+0xd0] ;  /* 0x0000d00001787983 */ /* 0x000ee80000100a00 */
[----:B------:R2:W3:Y:S04]  /*32e0*/  LDG.E.U16 R83, [R104.64] ;  /* 0x0000000468537981 */ /* 0x0004e8000c1e1500 */
[----:B0-----:R0:W3:Y:S04]  /*32f0*/  LDG.E.U16 R84, [R98.64] ;  /* 0x0000000462547981 */ /* 0x0010e8000c1e1500 */
[----:B------:R1:W3:Y:S01]  /*3300*/  LDG.E.U16 R97, [R102.64] ;  /* 0x0000000466617981 */ /* 0x0002e2000c1e1500 */
[----:B0-----:R-:W-:-:S03]  /*3310*/  IMAD.WIDE R98, R13, 0x2, R126 ;  /* 0x000000020d627825 */ /* 0x001fc600078e027e */
[----:B------:R-:W3:Y:S01]  /*3320*/  LDL.64 R126, [R1+0x108] ;  /* 0x00010800017e7983 */ /* 0x000ee20000100a00 */
[----:B------:R-:W-:-:S06]  /*3330*/  IMAD.WIDE R110, R13, 0x2, R110 ;  /* 0x000000020d6e7825 */ /* 0x000fcc00078e026e */
[----:B------:R0:W3:Y:S01]  /*3340*/  LDG.E.U16 R110, [R110.64] ;  /* 0x000000046e6e7981 */ /* 0x0000e2000c1e1500 */
[----:B------:R-:W-:-:S04]  /*3350*/  IMAD.WIDE R108, R13, 0x2, R108 ;  /* 0x000000020d6c7825 */ /* 0x000fc800078e026c */
[C---:B-1----:R-:W-:Y:S02]  /*3360*/  IMAD.WIDE R102, R13.reuse, 0x2, R114 ;  /* 0x000000020d667825 */ /* 0x042fe400078e0272 */
[----:B------:R1:W3:Y:S04]  /*3370*/  LDG.E.U16 R108, [R108.64] ;  /* 0x000000046c6c7981 */ /* 0x0002e8000c1e1500 */
[----:B0-----:R0:W3:Y:S04]  /*3380*/  LDG.E.U16 R111, [R98.64] ;  /* 0x00000004626f7981 */ /* 0x0010e8000c1e1500 */
[----:B------:R0:W3:Y:S04]  /*3390*/  LDG.E.U16 R114, [R102.64] ;  /* 0x0000000466727981 */ /* 0x0000e8000c1e1500 */
[----:B-1----:R1:W3:Y:S01]  /*33a0*/  LDG.E.U16 R109, [R100.64] ;  /* 0x00000004646d7981 */ /* 0x0022e2000c1e1500 */
[----:B0-----:R-:W-:-:S03]  /*33b0*/  IMAD.WIDE R98, R13, 0x2, R124 ;  /* 0x000000020d627825 */ /* 0x001fc600078e027c */
[----:B------:R-:W3:Y:S01]  /*33c0*/  LDL.64 R124, [R1+0xe8] ;  /* 0x0000e800017c7983 */ /* 0x000ee20000100a00 */
[----:B------:R-:W-:-:S03]  /*33d0*/  IMAD.WIDE R102, R13, 0x2, R128 ;  /* 0x000000020d667825 */ /* 0x000fc600078e0280 */
[----:B------:R-:W3:Y:S01]  /*33e0*/  LDL.64 R128, [R1+0xe0] ;  /* 0x0000e00001807983 */ /* 0x000ee20000100a00 */
[----:B-1----:R-:W-:-:S04]  /*33f0*/  IMAD.WIDE R100, R13, 0x2, R116 ;  /* 0x000000020d647825 */ /* 0x002fc800078e0274 */
[C---:B--2---:R-:W-:Y:S02]  /*3400*/  IMAD.WIDE R104, R13.reuse, 0x2, R112 ;  /* 0x000000020d687825 */ /* 0x044fe400078e0270 */
[----:B------:R5:W2:Y:S04]  /*3410*/  LDG.E.U16 R112, [R98.64] ;  /* 0x0000000462707981 */ /* 0x000aa8000c1e1500 */
[----:B------:R0:W2:Y:S04]  /*3420*/  LDG.E.U16 R113, [R100.64] ;  /* 0x0000000464717981 */ /* 0x0000a8000c1e1500 */
[----:B------:R1:W2:Y:S01]  /*3430*/  LDG.E.U16 R115, [R104.64] ;  /* 0x0000000468737981 */ /* 0x0002a2000c1e1500 */
[----:B-----5:R-:W-:-:S03]  /*3440*/  IMAD.WIDE R98, R13, 0x2, R122 ;  /* 0x000000020d627825 */ /* 0x020fc600078e027a */
[----:B------:R-:W5:Y:S01]  /*3450*/  LDL.64 R122, [R1+0xc8] ;  /* 0x0000c800017a7983 */ /* 0x000f620000100a00 */
[----:B0-----:R-:W-:-:S03]  /*3460*/  IMAD.WIDE R100, R13, 0x2, R130 ;  /* 0x000000020d647825 */ /* 0x001fc600078e0282 */
[----:B------:R-:W2:Y:S04]  /*3470*/  LDL.64 R130, [R1+0x100] ;  /* 0x0001000001827983 */ /* 0x000ea80000100a00 */
[----:B------:R3:W2:Y:S01]  /*3480*/  LDG.E.U16 R117, [R98.64] ;  /* 0x0000000462757981 */ /* 0x0006a2000c1e1500 */
[----:B----4-:R-:W-:-:S05]  /*3490*/  IMAD.WIDE R106, R13, 0x2, R106 ;  /* 0x000000020d6a7825 */ /* 0x010fca00078e026a */
[----:B------:R0:W4:Y:S01]  /*34a0*/  LDG.E.U16 R116, [R106.64] ;  /* 0x000000046a747981 */ /* 0x000122000c1e1500 */
[----:B---3--:R-:W-:-:S03]  /*34b0*/  IMAD.WIDE R98, R13, 0x2, R132 ;  /* 0x000000020d627825 */ /* 0x008fc600078e0284 */
[----:B------:R-:W3:Y:S01]  /*34c0*/  LDL.64 R132, [R1+0xf8] ;  /* 0x0000f80001847983 */ /* 0x000ee20000100a00 */
[----:B0-----:R-:W-:-:S03]  /*34d0*/  IMAD.WIDE R106, R13, 0x2, R118 ;  /* 0x000000020d6a7825 */ /* 0x001fc600078e0276 */
[----:B------:R0:W2:Y:S01]  /*34e0*/  LDG.E.U16 R118, [R100.64] ;  /* 0x0000000464767981 */ /* 0x0000a2000c1e1500 */
[----:B-1----:R-:W-:-:S03]  /*34f0*/  IMAD.WIDE R104, R13, 0x2, R120 ;  /* 0x000000020d687825 */ /* 0x002fc600078e0278 */
[----:B------:R1:W3:Y:S04]  /*3500*/  LDG.E.U16 R119, [R102.64] ;  /* 0x0000000466777981 */ /* 0x0002e8000c1e1500 */
[----:B------:R1:W3:Y:S01]  /*3510*/  LDG.E.U16 R120, [R104.64] ;  /* 0x0000000468787981 */ /* 0x0002e2000c1e1500 */
[----:B0-----:R-:W-:-:S03]  /*3520*/  IMAD.WIDE R100, R13, 0x2, R138 ;  /* 0x000000020d647825 */ /* 0x001fc600078e028a */
[----:B------:R-:W3:Y:S01]  /*3530*/  LDL.64 R138, [R1+0x58] ;  /* 0x00005800018a7983 */ /* 0x000ee20000100a00 */
[----:B-1----:R-:W-:-:S03]  /*3540*/  IMAD.WIDE R102, R13, 0x2, R126 ;  /* 0x000000020d667825 */ /* 0x002fc600078e027e */
[----:B------:R5:W3:Y:S01]  /*3550*/  LDG.E.U16 R121, [R106.64] ;  /* 0x000000046a797981 */ /* 0x000ae2000c1e1500 */
[----:B------:R-:W-:-:S03]  /*3560*/  IMAD.WIDE R104, R13, 0x2, R124 ;  /* 0x000000020d687825 */ /* 0x000fc600078e027c */
[----:B------:R0:W4:Y:S04]  /*3570*/  LDG.E.U16 R124, [R102.64] ;  /* 0x00000004667c7981 */ /* 0x000128000c1e1500 */
[----:B------:R2:W4:Y:S01]  /*3580*/  LDG.E.U16 R125, [R104.64] ;  /* 0x00000004687d7981 */ /* 0x000522000c1e1500 */
[----:B0-----:R-:W-:-:S04]  /*3590*/  IMAD.WIDE R102, R13, 0x2, R214 ;  /* 0x000000020d667825 */ /* 0x001fc800078e02d6 */
[C---:B-----5:R-:W-:Y:S02]  /*35a0*/  IMAD.WIDE R106, R13.reuse, 0x2, R122 ;  /* 0x000000020d6a7825 */ /* 0x060fe400078e027a */
[----:B------:R0:W5:Y:S04]  /*35b0*/  LDG.E.U16 R122, [R98.64] ;  /* 0x00000004627a7981 */ /* 0x000168000c1e1500 */
[----:B------:R1:W4:Y:S04]  /*35c0*/  LDG.E.U16 R123, [R100.64] ;  /* 0x00000004647b7981 */ /* 0x000328000c1e1500 */
[----:B------:R1:W4:Y:S01]  /*35d0*/  LDG.E.U16 R126, [R106.64] ;  /* 0x000000046a7e7981 */ /* 0x000322000c1e1500 */
[----:B0-----:R-:W-:-:S04]  /*35e0*/  IMAD.WIDE R98, R13, 0x2, R222 ;  /* 0x000000020d627825 */ /* 0x001fc800078e02de */
[C---:B-1----:R-:W-:Y:S01]  /*35f0*/  IMAD.WIDE R100, R13.reuse, 0x2, R218 ;  /* 0x000000020d647825 */ /* 0x042fe200078e02da */
[----:B------:R0:W4:Y:S03]  /*3600*/  LDG.E.U16 R127, [R98.64] ;  /* 0x00000004627f7981 */ /* 0x000126000c1e1500 */
[C---:B------:R-:W-:Y:S02]  /*3610*/  IMAD.WIDE R106, R13.reuse, 0x2, R128 ;  /* 0x000000020d6a7825 */ /* 0x040fe400078e0280 */
[----:B------:R1:W4:Y:S04]  /*3620*/  LDG.E.U16 R128, [R100.64] ;  /* 0x0000000464807981 */ /* 0x000328000c1e1500 */
[----:B------:R1:W4:Y:S01]  /*3630*/  LDG.E.U16 R129, [R102.64] ;  /* 0x0000000466817981 */ /* 0x000322000c1e1500 */
[----:B--2---:R-:W-:-:S03]  /*3640*/  IMAD.WIDE R104, R13, 0x2, R130 ;  /* 0x000000020d687825 */ /* 0x004fc600078e0282 */
[----:B------:R3:W2:Y:S01]  /*3650*/  LDG.E.U16 R131, [R106.64] ;  /* 0x000000046a837981 */ /* 0x0006a2000c1e1500 */
[----:B0-----:R-:W-:-:S03]  /*3660*/  IMAD.WIDE R98, R13, 0x2, R210 ;  /* 0x000000020d627825 */ /* 0x001fc600078e02d2 */
[----:B------:R0:W2:Y:S01]  /*3670*/  LDG.E.U16 R130, [R104.64] ;  /* 0x0000000468827981 */ /* 0x0000a2000c1e1500 */
[----:B-1----:R-:W-:-:S04]  /*3680*/  IMAD.WIDE R100, R13, 0x2, R206 ;  /* 0x000000020d647825 */ /* 0x002fc800078e02ce */
[----:B------:R-:W-:-:S04]  /*3690*/  IMAD.WIDE R102, R13, 0x2, R136 ;  /* 0x000000020d667825 */ /* 0x000fc800078e0288 */
[C---:B---3--:R-:W-:Y:S02]  /*36a0*/  IMAD.WIDE R106, R13.reuse, 0x2, R132 ;  /* 0x000000020d6a7825 */ /* 0x048fe400078e0284 */
[----:B------:R1:W3:Y:S02]  /*36b0*/  LDG.E.U16 R132, [R98.64] ;  /* 0x0000000462847981 */ /* 0x0002e4000c1e1500 */
[C---:B0-----:R-:W-:Y:S02]  /*36c0*/  IMAD.WIDE R104, R13.reuse, 0x2, R134 ;  /* 0x000000020d687825 */ /* 0x041fe400078e0286 */
[----:B------:R0:W2:Y:S04]  /*36d0*/  LDG.E.U16 R133, [R100.64] ;  /* 0x0000000464857981 */ /* 0x0000a8000c1e1500 */
[----:B------:R0:W2:Y:S04]  /*36e0*/  LDG.E.U16 R134, [R102.64] ;  /* 0x0000000466867981 */ /* 0x0000a8000c1e1500 */
[----:B------:R0:W2:Y:S01]  /*36f0*/  LDG.E.U16 R135, [R104.64] ;  /* 0x0000000468877981 */ /* 0x0000a2000c1e1500 */
[----:B-1----:R-:W-:-:S03]  /*3700*/  IMAD.WIDE R98, R13, 0x2, R146 ;  /* 0x000000020d627825 */ /* 0x002fc600078e0292 */
[----:B------:R1:W2:Y:S01]  /*3710*/  LDG.E.U16 R136, [R106.64] ;  /* 0x000000046a887981 */ /* 0x0002a2000c1e1500 */
[----:B0-----:R-:W-:-:S03]  /*3720*/  IMAD.WIDE R100, R13, 0x2, R144 ;  /* 0x000000020d647825 */ /* 0x001fc600078e0290 */
[----:B------:R-:W2:Y:S01]  /*3730*/  LDG.E.U16 R98, [R98.64] ;  /* 0x0000000462627981 */ /* 0x000ea2000c1e1500 */
[----:B------:R-:W-:-:S03]  /*3740*/  IMAD.WIDE R102, R13, 0x2, R142 ;  /* 0x000000020d667825 */ /* 0x000fc600078e028e */
[----:B------:R-:W2:Y:S01]  /*3750*/  LDG.E.U16 R100, [R100.64] ;  /* 0x0000000464647981 */ /* 0x000ea2000c1e1500 */
[----:B------:R-:W-:-:S03]  /*3760*/  IMAD.WIDE R104, R13, 0x2, R140 ;  /* 0x000000020d687825 */ /* 0x000fc600078e028c */
[----:B------:R-:W2:Y:S01]  /*3770*/  LDG.E.U16 R102, [R102.64] ;  /* 0x0000000466667981 */ /* 0x000ea2000c1e1500 */
[----:B-1----:R-:W-:-:S03]  /*3780*/  IMAD.WIDE R106, R13, 0x2, R138 ;  /* 0x000000020d6a7825 */ /* 0x002fc600078e028a */
[----:B------:R-:W2:Y:S04]  /*3790*/  LDG.E.U16 R104, [R104.64] ;  /* 0x0000000468687981 */ /* 0x000ea8000c1e1500 */
[----:B------:R-:W2:Y:S04]  /*37a0*/  LDG.E.U16 R106, [R106.64] ;  /* 0x000000046a6a7981 */ /* 0x000ea8000c1e1500 */
[----:B------:R-:W-:Y:S01]  /*37b0*/  BAR.SYNC.DEFER_BLOCKING 0x0 ;  /* 0x0000000000007b1d */ /* 0x000fe20000010000 */
[C---:B------:R-:W-:Y:S02]  /*37c0*/  LOP3.LUT R138, R0.reuse, 0x40, RZ, 0x3c, !PT ;  /* 0x00000040008a7812 */ /* 0x040fe400078e3cff */
[----:B------:R-:W-:-:S03]  /*37d0*/  LOP3.LUT R137, R0, 0x60, RZ, 0x3c, !PT ;  /* 0x0000006000897812 */ /* 0x000fc600078e3cff */
[----:B------:R-:W-:Y:S04]  /*37e0*/  STS.U16 [R0], R68 ;  /* 0x0000004400007388 */ /* 0x000fe80000000400 */
        /* <DEDUP_REMOVED lines=12> */
[----:B------:R-:W-:Y:S01]  /*38b0*/  STS.U16 [R0+0x3400], R121 ;  /* 0x0034007900007388 */ /* 0x000fe20000000400 */
[----:B------:R-:W-:-:S03]  /*38c0*/  LOP3.LUT R144, R12, 0x20, RZ, 0x3c, !PT ;  /* 0x000000200c907812 */ /* 0x000fc600078e3cff */
[----:B-----5:R-:W-:Y:S04]  /*38d0*/  STS.U16 [R0+0x3800], R122 ;  /* 0x0038007a00007388 */ /* 0x020fe80000000400 */
[----:B----4-:R-:W-:Y:S04]  /*38e0*/  STS.U16 [R0+0x3c00], R123 ;  /* 0x003c007b00007388 */ /* 0x010fe80000000400 */
        /* <DEDUP_REMOVED lines=26> */
[----:B--2---:R-:W-:Y:S04]  /*3a90*/  STS.U16 [R138+0x2a00], R130 ;  /* 0x002a00828a007388 */ /* 0x004fe80000000400 */
[----:B------:R-:W-:Y:S04]  /*3aa0*/  STS.U16 [R138+0x2e00], R131 ;  /* 0x002e00838a007388 */ /* 0x000fe80000000400 */
[----:B---3--:R-:W-:Y:S04]  /*3ab0*/  STS.U16 [R138+0x3200], R132 ;  /* 0x003200848a007388 */ /* 0x008fe80000000400 */
        /* <DEDUP_REMOVED lines=19> */
[----:B------:R-:W-:Y:S06]  /*3bf0*/  BAR.SYNC.DEFER_BLOCKING 0x0 ;  /* 0x0000000000007b1d */ /* 0x000fec0000010000 */
[----:B------:R-:W-:Y:S04]  /*3c00*/  LDSM.16.MT88.4 R140, [R12+0x6000] ;  /* 0x006000000c8c783b */ /* 0x000fe80000004200 */
[----:B------:R-:W1:Y:S04]  /*3c10*/  LDSM.16.M88.4 R112, [R8] ;  /* 0x000000000870783b */ /* 0x000e680000000200 */
[----:B------:R-:W2:Y:S04]  /*3c20*/  LDSM.16.MT88.4 R92, [R144+0x6000] ;  /* 0x00600000905c783b */ /* 0x000ea80000004200 */
[----:B------:R-:W3:Y:S04]  /*3c30*/  LDSM.16.M88.4 R68, [R8+0x1000] ;  /* 0x001000000844783b */ /* 0x000ee80000000200 */
[----:B------:R-:W4:Y:S04]  /*3c40*/  LDSM.16.M88.4 R72, [R8+0x2000] ;  /* 0x002000000848783b */ /* 0x000f280000000200 */
[----:B------:R-:W5:Y:S04]  /*3c50*/  LDSM.16.M88.4 R76, [R8+0x3000] ;  /* 0x00300000084c783b */ /* 0x000f680000000200 */
[----:B------:R-:W4:Y:S04]  /*3c60*/  LDSM.16.MT88.4 R136, [R12+0x6400] ;  /* 0x006400000c88783b */ /* 0x000f280000004200 */
[----:B------:R-:W4:Y:S01]  /*3c70*/  LDSM.16.MT88.4 R80, [R144+0x6400] ;  /* 0x006400009050783b */ /* 0x000f220000004200 */
[----:B0-----:R-:W-:-:S03]  /*3c80*/  LOP3.LUT R124, R8, 0x40, RZ, 0x3c, !PT ;  /* 0x00000040087c7812 */ /* 0x001fc600078e3cff */
[----:B------:R-:W-:Y:S04]  /*3c90*/  LDSM.16.MT88.4 R96, [R12+0x6800] ;  /* 0x006800000c60783b */ /* 0x000fe80000004200 */
[----:B------:R-:W0:Y:S04]  /*3ca0*/  LDSM.16.M88.4 R100, [R124] ;  /* 0x000000007c64783b */ /* 0x000e280000000200 */
[----:B------:R-:W0:Y:S01]  /*3cb0*/  LDSM.16.MT88.4 R108, [R144+0x6800] ;  /* 0x00680000906c783b */ /* 0x000e220000004200 */
[-C--:B-1----:R-:W-:Y:S03]  /*3cc0*/  HMMA.16816.F32.BF16 R104, R140, R112.reuse, RZ ;  /* 0x000000708c68723c */ /* 0x082fe600000418ff */
[----:B------:R-:W-:Y:S04]  /*3cd0*/  LDSM.16.M88.4 R120, [R124+0x2000] ;  /* 0x002000007c78783b */ /* 0x000fe80000000200 */
[----:B------:R-:W-:Y:S01]  /*3ce0*/  LDSM.16.MT88.4 R144, [R144+0x6c00] ;  /* 0x006c00009090783b */ /* 0x000fe20000004200 */
[----:B--2---:R-:W-:Y:S08]  /*3cf0*/  HMMA.16816.F32.BF16 R116, R92, R112, RZ ;  /* 0x000000705c74723c */ /* 0x004ff000000418ff */
[C---:B---3--:R-:W-:Y:S08]  /*3d00*/  HMMA.16816.F32.BF16 R128, R140.reuse, R68, RZ ;  /* 0x000000448c80723c */ /* 0x048ff000000418ff */
[----:B----4-:R-:W-:Y:S08]  /*3d10*/  HMMA.16816.F32.BF16 R132, R140, R72, RZ ;  /* 0x000000488c84723c */ /* 0x010ff000000418ff */
[----:B------:R-:W-:Y:S08]  /*3d20*/  HMMA.16816.F32.BF16 R84, R92, R68, RZ ;  /* 0x000000445c54723c */ /* 0x000ff000000418ff */
[----:B-----5:R-:W-:Y:S08]  /*3d30*/  HMMA.16816.F32.BF16 R140, R140, R76, RZ ;  /* 0x0000004c8c8c723c */ /* 0x020ff000000418ff */
[-C--:B------:R-:W-:Y:S08]  /*3d40*/  HMMA.16816.F32.BF16 R104, R136, R114.reuse, R104 ;  /* 0x000000728868723c */ /* 0x080ff00000041868 */
[----:B------:R-:W-:Y:S01]  /*3d50*/  HMMA.16816.F32.BF16 R112, R80, R114, R116 ;  /* 0x000000725070723c */ /* 0x000fe20000041874 */
[----:B------:R-:W1:Y:S04]  /*3d60*/  LDSM.16.M88.4 R116, [R124+0x1000] ;  /* 0x001000007c74783b */ /* 0x000e680000000200 */
[----:B------:R-:W2:Y:S03]  /*3d70*/  LDSM.16.M88.4 R124, [R124+0x3000] ;  /* 0x003000007c7c783b */ /* 0x000ea60000000200 */
[C---:B------:R-:W-:Y:S08]  /*3d80*/  HMMA.16816.F32.BF16 R88, R92.reuse, R72, RZ ;  /* 0x000000485c58723c */ /* 0x040ff000000418ff */
[----:B------:R-:W-:Y:S08]  /*3d90*/  HMMA.16816.F32.BF16 R92, R92, R76, RZ ;  /* 0x0000004c5c5c723c */ /* 0x000ff000000418ff */
[C---:B------:R-:W-:Y:S08]  /*3da0*/  HMMA.16816.F32.BF16 R128, R136.reuse, R70, R128 ;  /* 0x000000468880723c */ /* 0x040ff00000041880 */
[----:B------:R-:W-:Y:S08]  /*3db0*/  HMMA.16816.F32.BF16 R132, R136, R74, R132 ;  /* 0x0000004a8884723c */ /* 0x000ff00000041884 */
[----:B------:R-:W-:Y:S08]  /*3dc0*/  HMMA.16816.F32.BF16 R84, R80, R70, R84 ;  /* 0x000000465054723c */ /* 0x000ff00000041854 */
[----:B------:R-:W-:Y:S01]  /*3dd0*/  HMMA.16816.F32.BF16 R136, R136, R78, R140 ;  /* 0x0000004e8888723c */ /* 0x000fe2000004188c */
[----:B------:R-:W3:Y:S07]  /*3de0*/  LDSM.16.MT88.4 R140, [R12+0x6c00] ;  /* 0x006c00000c8c783b */ /* 0x000eee0000004200 */
[C---:B------:R-:W-:Y:S08]  /*3df0*/  HMMA.16816.F32.BF16 R88, R80.reuse, R74, R88 ;  /* 0x0000004a5058723c */ /* 0x040ff00000041858 */
[----:B------:R-:W-:Y:S08]  /*3e00*/  HMMA.16816.F32.BF16 R92, R80, R78, R92 ;  /* 0x0000004e505c723c */ /* 0x000ff0000004185c */
[-C--:B0-----:R-:W-:Y:S08]  /*3e10*/  HMMA.16816.F32.BF16 R104, R96, R100.reuse, R104 ;  /* 0x000000646068723c */ /* 0x081ff00000041868 */
[----:B------:R-:W-:Y:S08]  /*3e20*/  HMMA.16816.F32.BF16 R112, R108, R100, R112 ;  /* 0x000000646c70723c */ /* 0x000ff00000041870 */
[-C--:B-1----:R-:W-:Y:S08]  /*3e30*/  HMMA.16816.F32.BF16 R128, R96, R116.reuse, R128 ;  /* 0x000000746080723c */ /* 0x082ff00000041880 */
[----:B------:R-:W-:Y:S01]  /*3e40*/  HMMA.16816.F32.BF16 R84, R108, R116, R84 ;  /* 0x000000746c54723c */ /* 0x000fe20000041854 */
[----:B------:R-:W0:Y:S04]  /*3e50*/  S2R R206, SR_TID.X ;  /* 0x0000000000ce7919 */ /* 0x000e280000002100 */
[----:B------:R-:W4:Y:S03]  /*3e60*/  LDL.64 R116, [R1+0x38] ;  /* 0x0000380001747983 */ /* 0x000f260000100a00 */
[-C--:B------:R-:W-:Y:S08]  /*3e70*/  HMMA.16816.F32.BF16 R132, R96, R120.reuse, R132 ;  /* 0x000000786084723c */ /* 0x080ff00000041884 */
[C---:B------:R-:W-:Y:S01]  /*3e80*/  HMMA.16816.F32.BF16 R88, R108.reuse, R120, R88 ;  /* 0x000000786c58723c */ /* 0x040fe20000041858 */
[----:B------:R-:W5:Y:S07]  /*3e90*/  LDL.64 R120, [R1+0x8] ;  /* 0x0000080001787983 */ /* 0x000f6e0000100a00 */
[----:B--2---:R-:W-:Y:S08]  /*3ea0*/  HMMA.16816.F32.BF16 R92, R108, R124, R92 ;  /* 0x0000007c6c5c723c */ /* 0x004ff0000004185c */
[-C--:B---3--:R-:W-:Y:S08]  /*3eb0*/  HMMA.16816.F32.BF16 R104, R140, R102.reuse, R104 ;  /* 0x000000668c68723c */ /* 0x088ff00000041868 */
[----:B------:R-:W-:Y:S08]  /*3ec0*/  HMMA.16816.F32.BF16 R112, R144, R102, R112 ;  /* 0x000000669070723c */ /* 0x000ff00000041870 */
[----:B------:R-:W-:Y:S08]  /*3ed0*/  HMMA.16816.F32.BF16 R136, R96, R124, R136 ;  /* 0x0000007c6088723c */ /* 0x000ff00000041888 */
[-C--:B------:R-:W-:Y:S08]  /*3ee0*/  HMMA.16816.F32.BF16 R128, R140, R118.reuse, R128 ;  /* 0x000000768c80723c */ /* 0x080ff00000041880 */
[----:B------:R-:W-:Y:S08]  /*3ef0*/  HMMA.16816.F32.BF16 R84, R144, R118, R84 ;  /* 0x000000769054723c */ /* 0x000ff00000041854 */
[-C--:B------:R-:W-:Y:S08]  /*3f00*/  HMMA.16816.F32.BF16 R132, R140, R122.reuse, R132 ;  /* 0x0000007a8c84723c */ /* 0x080ff00000041884 */
[----:B------:R-:W-:Y:S01]  /*3f10*/  HMMA.16816.F32.BF16 R88, R144, R122, R88 ;  /* 0x0000007a9058723c */ /* 0x000fe20000041858 */
[----:B------:R-:W-:Y:S01]  /*3f20*/  FMUL R68, R104, c[0x0][0x188] ;  /* 0x0000620068447a20 */ /* 0x000fe20000400000 */
[----:B0-----:R-:W-:Y:S01]  /*3f30*/  LOP3.LUT R159, R206, 0x7f, RZ, 0xc0, !PT ;  /* 0x0000007fce9f7812 */ /* 0x001fe200078ec0ff */
[----:B------:R-:W-:Y:S01]  /*3f40*/  FMUL R69, R105, c[0x0][0x188] ;  /* 0x0000620069457a20 */ /* 0x000fe20000400000 */
[----:B------:R-:W2:Y:S01]  /*3f50*/  LDL.64 R110, [R1+0x48] ;  /* 0x00004800016e7983 */ /* 0x000ea20000100a00 */
[----:B------:R-:W-:-:S02]  /*3f60*/  FMUL R70, R106, c[0x0][0x188] ;  /* 0x000062006a467a20 */ /* 0x000fc40000400000 */
[----:B------:R-:W-:Y:S01]  /*3f70*/  FMUL R71, R107, c[0x0][0x188] ;  /* 0x000062006b477a20 */ /* 0x000fe20000400000 */
[-C--:B------:R-:W-:Y:S01]  /*3f80*/  HMMA.16816.F32.BF16 R92, R144, R126.reuse, R92 ;  /* 0x0000007e905c723c */ /* 0x080fe2000004185c */
[----:B------:R-:W-:Y:S01]  /*3f90*/  FMUL R72, R112, c[0x0][0x188] ;  /* 0x0000620070487a20 */ /* 0x000fe20000400000 */
[----:B------:R-:W3:Y:S01]  /*3fa0*/  LDL.64 R108, [R1+0x30] ;  /* 0x00003000016c7983 */ /* 0x000ee20000100a00 */
[----:B------:R-:W-:Y:S02]  /*3fb0*/  FMUL R73, R113, c[0x0][0x188] ;  /* 0x0000620071497a20 */ /* 0x000fe40000400000 */
[----:B------:R-:W-:Y:S02]  /*3fc0*/  FMUL R74, R114, c[0x0][0x188] ;  /* 0x00006200724a7a20 */ /* 0x000fe40000400000 */
[----:B------:R-:W-:Y:S01]  /*3fd0*/  FMUL R75, R115, c[0x0][0x188] ;  /* 0x00006200734b7a20 */ /* 0x000fe20000400000 */
[----:B------:R-:W-:Y:S01]  /*3fe0*/  HMMA.16816.F32.BF16 R136, R140, R126, R136 ;  /* 0x0000007e8c88723c */ /* 0x000fe20000041888 */
[----:B------:R-:W-:Y:S01]  /*3ff0*/  FMUL R76, R128, c[0x0][0x188] ;  /* 0x00006200804c7a20 */ /* 0x000fe20000400000 */
[----:B------:R-:W-:Y:S01]  /*4000*/  FMNMX R68, R68, R69, !PT ;  /* 0x0000004544447209 */ /* 0x000fe20007800000 */
        /* <DEDUP_REMOVED lines=10> */
[----:B------:R-:W2:Y:S01]  /*40b0*/  LDL.64 R124, [R1+0x18] ;  /* 0x00001800017c7983 */ /* 0x000ea20000100a00 */
        /* <DEDUP_REMOVED lines=37> */
[----:B------:R-:W2:Y:S01]  /*4310*/  LDL.64 R118, [R1] ;  /* 0x0000000001767983 */ /* 0x000ea20000100a00 */
[----:B------:R-:W-:-:S02]  /*4320*/  FMNMX R68, R73, R68, !PT ;  /* 0x0000004449447209 */ /* 0x000fc40007800000 */
[----:B------:R-:W-:Y:S01]  /*4330*/  FMNMX R71, R75, R71, !PT ;  /* 0x000000474b477209 */ /* 0x000fe20007800000 */
[----:B------:R-:W2:Y:S01]  /*4340*/  LDL.64 R122, [R1+0x10] ;  /* 0x00001000017a7983 */ /* 0x000ea20000100a00 */
[----:B------:R-:W-:-:S03]  /*4350*/  FMNMX R76, R76, R69, !PT ;  /* 0x000000454c4c7209 */ /* 0x000fc60007800000 */
[----:B------:R-:W0:Y:S04]  /*4360*/  SHFL.BFLY PT, R74, R68, 0x2, 0x1f ;  /* 0x0c401f00444a7f89 */ /* 0x000e2800000e0000 */
[----:B------:R-:W1:Y:S04]  /*4370*/  SHFL.BFLY PT, R73, R70, 0x2, 0x1f ;  /* 0x0c401f0046497f89 */ /* 0x000e6800000e0000 */
[----:B------:R-:W1:Y:S04]  /*4380*/  SHFL.BFLY PT, R69, R71, 0x2, 0x1f ;  /* 0x0c401f0047457f89 */ /* 0x000e6800000e0000 */
[----:B------:R-:W1:Y:S01]  /*4390*/  SHFL.BFLY PT, R72, R76, 0x2, 0x1f ;  /* 0x0c401f004c487f89 */ /* 0x000e6200000e0000 */
[----:B------:R-:W-:-:S03]  /*43a0*/  LOP3.LUT R206, R206, 0x1c, RZ, 0xc0, !PT ;  /* 0x0000001ccece7812 */ /* 0x000fc600078ec0ff */
[----:B------:R-:W2:Y:S01]  /*43b0*/  LDL.64 R126, [R1+0x20] ;  /* 0x00002000017e7983 */ /* 0x000ea20000100a00 */
[----:B0-----:R-:W-:Y:S02]  /*43c0*/  FMNMX R74, R68, R74, !PT ;  /* 0x0000004a444a7209 */ /* 0x001fe40007800000 */
[----:B-1----:R-:W-:Y:S02]  /*43d0*/  FMNMX R73, R70, R73, !PT ;  /* 0x0000004946497209 */ /* 0x002fe40007800000 */
[----:B------:R-:W-:Y:S02]  /*43e0*/  FMNMX R69, R71, R69, !PT ;  /* 0x0000004547457209 */ /* 0x000fe40007800000 */
[----:B------:R-:W-:Y:S01]  /*43f0*/  FMNMX R72, R76, R72, !PT ;  /* 0x000000484c487209 */ /* 0x000fe20007800000 */
[----:B------:R-:W0:Y:S04]  /*4400*/  SHFL.BFLY PT, R75, R74, 0x1, 0x1f ;  /* 0x0c201f004a4b7f89 */ /* 0x000e2800000e0000 */
[----:B------:R-:W1:Y:S04]  /*4410*/  SHFL.BFLY PT, R71, R73, 0x1, 0x1f ;  /* 0x0c201f0049477f89 */ /* 0x000e6800000e0000 */
[----:B------:R-:W1:Y:S04]  /*4420*/  SHFL.BFLY PT, R70, R69, 0x1, 0x1f ;  /* 0x0c201f0045467f89 */ /* 0x000e6800000e0000 */
[----:B------:R-:W1:Y:S01]  /*4430*/  SHFL.BFLY PT, R68, R72, 0x1, 0x1f ;  /* 0x0c201f0048447f89 */ /* 0x000e6200000e0000 */
[----:B0-----:R-:W-:-:S03]  /*4440*/  FMNMX R75, R74, R75, !PT ;  /* 0x0000004b4a4b7209 */ /* 0x001fc60007800000 */
[----:B------:R-:W-:Y:S01]  /*4450*/  BAR.SYNC.DEFER_BLOCKING 0x0 ;  /* 0x0000000000007b1d */ /* 0x000fe20000010000 */
[----:B-1----:R-:W-:Y:S02]  /*4460*/  FMNMX R71, R73, R71, !PT ;  /* 0x0000004749477209 */ /* 0x002fe40007800000 */
[----:B------:R-:W-:Y:S02]  /*4470*/  FMNMX R70, R69, R70, !PT ;  /* 0x0000004645467209 */ /* 0x000fe40007800000 */
[----:B------:R-:W-:Y:S01]  /*4480*/  FMNMX R68, R72, R68, !PT ;  /* 0x0000004448447209 */ /* 0x000fe20007800000 */
[----:B------:R-:W-:Y:S04]  /*4490*/  @!P1 STS [R10], R75 ;  /* 0x0000004b0a009388 */ /* 0x000fe80000000800 */
[----:B------:R-:W-:Y:S04]  /*44a0*/  @!P1 STS [R10+0x80], R71 ;  /* 0x000080470a009388 */ /* 0x000fe80000000800 */
[----:B------:R-:W-:Y:S04]  /*44b0*/  @!P1 STS [R10+0x100], R70 ;  /* 0x000100460a009388 */ /* 0x000fe80000000800 */
[----:B------:R-:W-:Y:S04]  /*44c0*/  @!P1 STS [R10+0x180], R68 ;  /* 0x000180440a009388 */ /* 0x000fe80000000800 */
[----:B------:R-:W-:Y:S06]  /*44d0*/  BAR.SYNC.DEFER_BLOCKING 0x0 ;  /* 0x0000000000007b1d */ /* 0x000fec0000010000 */
[----:B------:R-:W0:Y:S04]  /*44e0*/  LDS R68, [R159.X4] ;  /* 0x000000009f447984 */ /* 0x000e280000004800 */
[----:B0-----:R-:W0:Y:S02]  /*44f0*/  SHFL.BFLY PT, R69, R68, 0x2, 0x1f ;  /* 0x0c401f0044457f89 */ /* 0x001e2400000e0000 */
[----:B0-----:R-:W-:-:S05]  /*4500*/  FMNMX R69, R68, R69, !PT ;  /* 0x0000004544457209 */ /* 0x001fca0007800000 */
[----:B------:R-:W0:Y:S02]  /*4510*/  SHFL.BFLY PT, R68, R69, 0x1, 0x1f ;  /* 0x0c201f0045447f89 */ /* 0x000e2400000e0000 */
[----:B0-----:R-:W-:-:S05]  /*4520*/  FMNMX R68, R69, R68, !PT ;  /* 0x0000004445447209 */ /* 0x001fca0007800000 */
[----:B------:R-:W-:Y:S04]  /*4530*/  @!P1 STS [R159.X4], R68 ;  /* 0x000000449f009388 */ /* 0x000fe80000004800 */
[----:B------:R-:W-:Y:S06]  /*4540*/  BAR.SYNC.DEFER_BLOCKING 0x0 ;  /* 0x0000000000007b1d */ /* 0x000fec0000010000 */
[----:B------:R-:W0:Y:S04]  /*4550*/  LDS R68, [R206.X4] ;  /* 0x00000000ce447984 */ /* 0x000e280000004800 */
[----:B------:R-:W1:Y:S04]  /*4560*/  LDS R69, [R206.X4+0x80] ;  /* 0x00008000ce457984 */ /* 0x000e680000004800 */
[----:B------:R-:W1:Y:S04]  /*4570*/  LDS R70, [R206.X4+0x100] ;  /* 0x00010000ce467984 */ /* 0x000e680000004800 */
[----:B------:R-:W1:Y:S01]  /*4580*/  LDS R71, [R206.X4+0x180] ;  /* 0x00018000ce477984 */ /* 0x000e620000004800 */
[----:B0-----:R-:W-:-:S05]  /*4590*/  FMNMX R68, R68, R158, !PT ;  /* 0x0000009e44447209 */ /* 0x001fca0007800000 */
[--C-:B------:R-:W-:Y:S02]  /*45a0*/  FFMA R128, R128, c[0x0][0x188], -R68.reuse ;  /* 0x0000620080807a23 */ /* 0x100fe40000000844 */
[--C-:B------:R-:W-:Y:S02]  /*45b0*/  FFMA R129, R129, c[0x0][0x188], -R68.reuse ;  /* 0x0000620081817a23 */ /* 0x100fe40000000844 */
[----:B------:R-:W-:Y:S02]  /*45c0*/  FMUL R74, R128, 1.4426950216293334961 ;  /* 0x3fb8aa3b804a7820 */ /* 0x000fe40000400000 */
[----:B------:R-:W-:Y:S02]  /*45d0*/  FMUL R75, R129, 1.4426950216293334961 ;  /* 0x3fb8aa3b814b7820 */ /* 0x000fe40000400000 */
[--C-:B------:R-:W-:Y:S01]  /*45e0*/  FFMA R137, R137, c[0x0][0x188], -R68.reuse ;  /* 0x0000620089897a23 */ /* 0x100fe20000000844 */
[----:B------:R-:W2:Y:S01]  /*45f0*/  LDL.64 R128, [R1+0x28] ;  /* 0x0000280001807983 */ /* 0x000ea20000100a00 */
[----:B-1----:R-:W-:Y:S01]  /*4600*/  FMNMX R69, R69, R3, !PT ;  /* 0x0000000345457209 */ /* 0x002fe20007800000 */
[----:B------:R-:W-:-:S02]  /*4610*/  FFMA R78, R136, c[0x0][0x188], -R68 ;  /* 0x00006200884e7a23 */ /* 0x000fc40000000844 */
[----:B------:R-:W-:Y:S02]  /*4620*/  FMUL R79, R137, 1.4426950216293334961 ;  /* 0x3fb8aa3b894f7820 */ /* 0x000fe40000400000 */
[----:B------:R-:W2:Y:S01]  /*4630*/  LDL.64 R136, [R1+0x50] ;  /* 0x0000500001887983 */ /* 0x000ea20000100a00 */
[--C-:B------:R-:W-:Y:S01]  /*4640*/  FFMA R130, R130, c[0x0][0x188], -R69.reuse ;  /* 0x0000620082827a23 */ /* 0x100fe20000000845 */
[----:B------:R-:W-:Y:S01]  /*4650*/  FMNMX R70, R70, R6, !PT ;  /* 0x0000000646467209 */ /* 0x000fe20007800000 */
[----:B------:R-:W-:Y:S02]  /*4660*/  FFMA R131, R131, c[0x0][0x188], -R69 ;  /* 0x0000620083837a23 */ /* 0x000fe40000000845 */
[----:B------:R-:W-:Y:S02]  /*4670*/  FMUL R82, R130, 1.4426950216293334961 ;  /* 0x3fb8aa3b82527820 */ /* 0x000fe40000400000 */
[----:B------:R-:W-:Y:S02]  /*4680*/  FMUL R83, R131, 1.4426950216293334961 ;  /* 0x3fb8aa3b83537820 */ /* 0x000fe40000400000 */
[----:B------:R-:W2:Y:S01]  /*4690*/  LDL.64 R130, [R1+0x40] ;  /* 0x0000400001827983 */ /* 0x000ea20000100a00 */
[----:B------:R-:W-:-:S02]  /*46a0*/  FFMA R101, R84, c[0x0][0x188], -R70 ;  /* 0x0000620054657a23 */ /* 0x000fc40000000846 */
[--C-:B------:R-:W-:Y:S02]  /*46b0*/  FFMA R102, R85, c[0x0][0x188], -R70.reuse ;  /* 0x0000620055667a23 */ /* 0x100fe40000000846 */
[----:B------:R-:W-:Y:S02]  /*46c0*/  FMUL R101, R101, 1.4426950216293334961 ;  /* 0x3fb8aa3b65657820 */ /* 0x000fe40000400000 */
[----:B------:R-:W-:Y:S02]  /*46d0*/  FMUL R102, R102, 1.4426950216293334961 ;  /* 0x3fb8aa3b66667820 */ /* 0x000fe40000400000 */
[----:B------:R0:W-:Y:S02]  /*46e0*/  MUFU.EX2 R85, R101 ;  /* 0x0000006500557308 */ /* 0x0001e40000000800 */
[----:B0-----:R-:W-:-:S06]  /*46f0*/  FFMA R101, R88, c[0x0][0x188], -R70 ;  /* 0x0000620058657a23 */ /* 0x001fcc0000000846 */
[----:B------:R0:W-:Y:S01]  /*4700*/  MUFU.EX2 R88, R102 ;  /* 0x0000006600587308 */ /* 0x0001e20000000800 */
[----:B------:R-:W-:Y:S01]  /*4710*/  FMUL R101, R101, 1.4426950216293334961 ;  /* 0x3fb8aa3b65657820 */ /* 0x000fe20000400000 */
[----:B------:R-:W-:Y:S01]  /*4720*/  FMNMX R71, R71, R25, !PT ;  /* 0x0000001947477209 */ /* 0x000fe20007800000 */
[----:B0-----:R-:W-:-:S05]  /*4730*/  FFMA R102, R89, c[0x0][0x188], -R70 ;  /* 0x0000620059667a23 */ /* 0x001fca0000000846 */
[----:B------:R0:W-:Y:S01]  /*4740*/  MUFU.EX2 R89, R101 ;  /* 0x0000006500597308 */ /* 0x0001e20000000800 */
[----:B------:R-:W-:Y:S02]  /*4750*/  FMUL R102, R102, 1.4426950216293334961 ;  /* 0x3fb8aa3b66667820 */ /* 0x000fe40000400000 */
[--C-:B------:R-:W-:Y:S02]  /*4760*/  FFMA R112, R112, c[0x0][0x188], -R70.reuse ;  /* 0x0000620070707a23 */ /* 0x100fe40000000846 */
[----:B0-----:R-:W-:-:S03]  /*4770*/  FFMA R101, R92, c[0x0][0x188], -R70 ;  /* 0x000062005c657a23 */ /* 0x001fc60000000846 */
[----:B------:R0:W-:Y:S01]  /*4780*/  MUFU.EX2 R92, R102 ;  /* 0x00000066005c7308 */ /* 0x0001e20000000800 */
[----:B------:R-:W-:Y:S02]  /*4790*/  FMUL R101, R101, 1.4426950216293334961 ;  /* 0x3fb8aa3b65657820 */ /* 0x000fe40000400000 */
[--C-:B------:R-:W-:Y:S02]  /*47a0*/  FFMA R72, R104, c[0x0][0x188], -R68.reuse ;  /* 0x0000620068487a23 */ /* 0x100fe40000000844 */
[----:B------:R-:W-:Y:S02]  /*47b0*/  FFMA R105, R105, c[0x0][0x188], -R68 ;  /* 0x0000620069697a23 */ /* 0x000fe40000000844 */
[--C-:B------:R-:W-:Y:S02]  /*47c0*/  FFMA R106, R106, c[0x0][0x188], -R69.reuse ;  /* 0x000062006a6a7a23 */ /* 0x100fe40000000845 */
[----:B0-----:R-:W-:Y:S02]  /*47d0*/  FFMA R102, R93, c[0x0][0x188], -R70 ;  /* 0x000062005d667a23 */ /* 0x001fe40000000846 */
[----:B------:R-:W-:-:S02]  /*47e0*/  FFMA R107, R107, c[0x0][0x188], -R69 ;  /* 0x000062006b6b7a23 */ /* 0x000fc40000000845 */
[--C-:B------:R-:W-:Y:S01]  /*47f0*/  FFMA R114, R114, c[0x0][0x188], -R71.reuse ;  /* 0x0000620072727a23 */ /* 0x100fe20000000847 */
[----:B------:R0:W-:Y:S01]  /*4800*/  MUFU.EX2 R93, R101 ;  /* 0x00000065005d7308 */ /* 0x0001e20000000800 */
[----:B------:R-:W-:Y:S02]  /*4810*/  FFMA R113, R113, c[0x0][0x188], -R70 ;  /* 0x0000620071717a23 */ /* 0x000fe40000000846 */
[--C-:B------:R-:W-:Y:S02]  /*4820*/  FFMA R115, R115, c[0x0][0x188], -R71.reuse ;  /* 0x0000620073737a23 */ /* 0x100fe40000000847 */
[----:B------:R-:W-:Y:S02]  /*4830*/  FMUL R100, R112, 1.4426950216293334961 ;  /* 0x3fb8aa3b70647820 */ /* 0x000fe40000400000 */
[----:B------:R-:W-:Y:S02]  /*4840*/  FFMA R103, R86, c[0x0][0x188], -R71 ;  /* 0x0000620056677a23 */ /* 0x000fe40000000847 */
[----:B0-----:R-:W-:-:S02]  /*4850*/  FMUL R101, R102, 1.4426950216293334961 ;  /* 0x3fb8aa3b66657820 */ /* 0x001fc40000400000 */
[----:B------:R-:W-:Y:S02]  /*4860*/  FMUL R72, R72, 1.4426950216293334961 ;  /* 0x3fb8aa3b48487820 */ /* 0x000fe40000400000 */
[----:B------:R-:W-:Y:S02]  /*4870*/  FMUL R73, R105, 1.4426950216293334961 ;  /* 0x3fb8aa3b69497820 */ /* 0x000fe40000400000 */
[----:B------:R-:W-:Y:S02]  /*4880*/  FMUL R80, R106, 1.4426950216293334961 ;  /* 0x3fb8aa3b6a507820 */ /* 0x000fe40000400000 */
[----:B------:R-:W-:Y:S02]  /*4890*/  FMUL R81, R107, 1.4426950216293334961 ;  /* 0x3fb8aa3b6b517820 */ /* 0x000fe40000400000 */
[----:B------:R-:W-:Y:S02]  /*48a0*/  FMUL R102, R114, 1.4426950216293334961 ;  /* 0x3fb8aa3b72667820 */ /* 0x000fe40000400000 */
[----:B------:R-:W-:-:S02]  /*48b0*/  FMUL R113, R113, 1.4426950216293334961 ;  /* 0x3fb8aa3b71717820 */ /* 0x000fc40000400000 */
[----:B------:R-:W-:Y:S02]  /*48c0*/  FMUL R115, R115, 1.4426950216293334961 ;  /* 0x3fb8aa3b73737820 */ /* 0x000fe40000400000 */
[----:B------:R-:W-:Y:S01]  /*48d0*/  FMUL R103, R103, 1.4426950216293334961 ;  /* 0x3fb8aa3b67677820 */ /* 0x000fe20000400000 */
[----:B------:R-:W-:Y:S01]  /*48e0*/  MUFU.EX2 R100, R100 ;  /* 0x0000006400647308 */ /* 0x000fe20000000800 */
[----:B------:R-:W-:Y:S02]  /*48f0*/  FFMA R104, R87, c[0x0][0x188], -R71 ;  /* 0x0000620057687a23 */ /* 0x000fe40000000847 */
[----:B------:R-:W-:Y:S02]  /*4900*/  FFMA R132, R132, c[0x0][0x188], -R68 ;  /* 0x0000620084847a23 */ /* 0x000fe40000000844 */
[----:B------:R-:W-:-:S03]  /*4910*/  FFMA R134, R134, c[0x0][0x188], -R69 ;  /* 0x0000620086867a23 */ /* 0x000fc60000000845 */
[----:B------:R-:W-:Y:S01]  /*4920*/  MUFU.EX2 R84, R113 ;  /* 0x0000007100547308 */ /* 0x000fe20000000800 */
[----:B------:R-:W-:-:S07]  /*4930*/  FFMA R90, R90, c[0x0][0x188], -R71 ;  /* 0x000062005a5a7a23 */ /* 0x000fce0000000847 */
[----:B------:R-:W-:Y:S01]  /*4940*/  MUFU.EX2 R72, R72 ;  /* 0x0000004800487308 */ /* 0x000fe20000000800 */
[----:B------:R-:W-:-:S07]  /*4950*/  FMUL R76, R132, 1.4426950216293334961 ;  /* 0x3fb8aa3b844c7820 */ /* 0x000fce0000400000 */
[----:B------:R-:W0:Y:S01]  /*4960*/  MUFU.EX2 R73, R73 ;  /* 0x0000004900497308 */ /* 0x000e220000000800 */
[----:B------:R-:W-:-:S07]  /*4970*/  FFMA R133, R133, c[0x0][0x188], -R68 ;  /* 0x0000620085857a23 */ /* 0x000fce0000000844 */
[----:B------:R-:W-:Y:S01]  /*4980*/  MUFU.EX2 R80, R80 ;  /* 0x0000005000507308 */ /* 0x000fe20000000800 */
[----:B------:R-:W-:-:S07]  /*4990*/  FMUL R96, R134, 1.4426950216293334961 ;  /* 0x3fb8aa3b86607820 */ /* 0x000fce0000400000 */
[----:B------:R-:W1:Y:S01]  /*49a0*/  MUFU.EX2 R81, R81 ;  /* 0x0000005100517308 */ /* 0x000e620000000800 */
[----:B------:R-:W-:-:S07]  /*49b0*/  FFMA R135, R135, c[0x0][0x188], -R69 ;  /* 0x0000620087877a23 */ /* 0x000fce0000000845 */
[----:B------:R-:W-:Y:S01]  /*49c0*/  MUFU.EX2 R102, R102 ;  /* 0x0000006600667308 */ /* 0x000fe20000000800 */
[----:B------:R-:W-:-:S07]  /*49d0*/  FFMA R95, R95, c[0x0][0x188], -R71 ;  /* 0x000062005f5f7a23 */ /* 0x000fce0000000847 */
[----:B------:R-:W-:Y:S01]  /*49e0*/  MUFU.EX2 R86, R115 ;  /* 0x0000007300567308 */ /* 0x000fe20000000800 */
[----:B------:R-:W-:-:S07]  /*49f0*/  FFMA R94, R94, c[0x0][0x188], -R71 ;  /* 0x000062005e5e7a23 */ /* 0x000fce0000000847 */
[----:B------:R0:W-:Y:S01]  /*4a00*/  MUFU.EX2 R87, R103 ;  /* 0x0000006700577308 */ /* 0x0001e20000000800 */
[----:B------:R-:W-:Y:S02]  /*4a10*/  FMUL R90, R90, 1.4426950216293334961 ;  /* 0x3fb8aa3b5a5a7820 */ /* 0x000fe40000400000 */
[----:B------:R-:W-:Y:S02]  /*4a20*/  FFMA R91, R91, c[0x0][0x188], -R71 ;  /* 0x000062005b5b7a23 */ /* 0x000fe40000000847 */
[----:B0-----:R-:W-:-:S03]  /*4a30*/  FMUL R103, R104, 1.4426950216293334961 ;  /* 0x3fb8aa3b68677820 */ /* 0x001fc60000400000 */
[----:B------:R-:W0:Y:S01]  /*4a40*/  MUFU.EX2 R74, R74 ;  /* 0x0000004a004a7308 */ /* 0x000e220000000800 */
[----:B------:R-:W-:-:S07]  /*4a50*/  FMUL R77, R133, 1.4426950216293334961 ;  /* 0x3fb8aa3b854d7820 */ /* 0x000fce0000400000 */
[----:B------:R-:W0:Y:S01]  /*4a60*/  MUFU.EX2 R82, R82 ;  /* 0x0000005200527308 */ /* 0x000e220000000800 */
[----:B------:R-:W-:Y:S02]  /*4a70*/  FMUL R97, R135, 1.4426950216293334961 ;  /* 0x3fb8aa3b87617820 */ /* 0x000fe40000400000 */
[----:B------:R-:W-:Y:S02]  /*4a80*/  FFMA R138, R138, c[0x0][0x188], -R69 ;  /* 0x000062008a8a7a23 */ /* 0x000fe40000000845 */
[----:B------:R-:W-:-:S03]  /*4a90*/  FMUL R95, R95, 1.4426950216293334961 ;  /* 0x3fb8aa3b5f5f7820 */ /* 0x000fc60000400000 */
[----:B------:R-:W0:Y:S01]  /*4aa0*/  MUFU.EX2 R75, R75 ;  /* 0x0000004b004b7308 */ /* 0x000e220000000800 */
[----:B------:R-:W-:Y:S02]  /*4ab0*/  FMUL R94, R94, 1.4426950216293334961 ;  /* 0x3fb8aa3b5e5e7820 */ /* 0x000fe40000400000 */
[----:B------:R-:W-:-:S05]  /*4ac0*/  FMUL R91, R91, 1.4426950216293334961 ;  /* 0x3fb8aa3b5b5b7820 */ /* 0x000fca0000400000 */
[----:B------:R-:W0:Y:S01]  /*4ad0*/  MUFU.EX2 R83, R83 ;  /* 0x0000005300537308 */ /* 0x000e220000000800 */
[----:B------:R-:W-:-:S07]  /*4ae0*/  FMUL R78, R78, 1.4426950216293334961 ;  /* 0x3fb8aa3b4e4e7820 */ /* 0x000fce0000400000 */
[----:B------:R-:W0:Y:S01]  /*4af0*/  MUFU.EX2 R103, R103 ;  /* 0x0000006700677308 */ /* 0x000e220000000800 */
[----:B------:R-:W-:Y:S02]  /*4b00*/  FFMA R139, R139, c[0x0][0x188], -R69 ;  /* 0x000062008b8b7a23 */ /* 0x000fe40000000845 */
[----:B------:R-:W-:-:S05]  /*4b10*/  FMUL R98, R138, 1.4426950216293334961 ;  /* 0x3fb8aa3b8a627820 */ /* 0x000fca0000400000 */
[----:B------:R-:W0:Y:S01]  /*4b20*/  MUFU.EX2 R76, R76 ;  /* 0x0000004c004c7308 */ /* 0x000e220000000800 */
[----:B------:R-:W-:Y:S02]  /*4b30*/  FADD R106, R72, R73 ;  /* 0x00000049486a7221 */ /* 0x000fe40000000000 */
[----:B-1----:R-:W-:-:S05]  /*4b40*/  FADD R104, R80, R81 ;  /* 0x0000005150687221 */ /* 0x002fca0000000000 */
[----:B------:R-:W1:Y:S01]  /*4b50*/  MUFU.EX2 R96, R96 ;  /* 0x0000006000607308 */ /* 0x000e620000000800 */
[----:B------:R-:W-:-:S07]  /*4b60*/  FMUL R99, R139, 1.4426950216293334961 ;  /* 0x3fb8aa3b8b637820 */ /* 0x000fce0000400000 */
[----:B------:R-:W1:Y:S01]  /*4b70*/  MUFU.EX2 R132, R90 ;  /* 0x0000005a00847308 */ /* 0x000e620000000800 */
[----:B0-----:R-:W-:-:S07]  /*4b80*/  FADD R106, R74, R106 ;  /* 0x0000006a4a6a7221 */ /* 0x001fce0000000000 */
[----:B------:R0:W-:Y:S01]  /*4b90*/  MUFU.EX2 R134, R95 ;  /* 0x0000005f00867308 */ /* 0x0001e20000000800 */
[----:B------:R-:W-:-:S07]  /*4ba0*/  FADD R104, R82, R104 ;  /* 0x0000006852687221 */ /* 0x000fce0000000000 */
[----:B------:R1:W-:Y:S01]  /*4bb0*/  MUFU.EX2 R135, R94 ;  /* 0x0000005e00877308 */ /* 0x0003e20000000800 */
[----:B0-----:R-:W-:-:S04]  /*4bc0*/  FADD R95, R100, R84 ;  /* 0x00000054645f7221 */ /* 0x001fc80000000000 */
[----:B------:R-:W-:-:S03]  /*4bd0*/  FADD R95, R85, R95 ;  /* 0x0000005f555f7221 */ /* 0x000fc60000000000 */
[----:B------:R-:W0:Y:S01]  /*4be0*/  MUFU.EX2 R77, R77 ;  /* 0x0000004d004d7308 */ /* 0x000e220000000800 */
[----:B-1----:R-:W-:-:S07]  /*4bf0*/  FADD R94, R102, R86 ;  /* 0x00000056665e7221 */ /* 0x002fce0000000000 */
[----:B------:R-:W1:Y:S01]  /*4c00*/  MUFU.EX2 R97, R97 ;  /* 0x0000006100617308 */ /* 0x000e620000000800 */
[----:B------:R-:W-:-:S07]  /*4c10*/  FADD R94, R87, R94 ;  /* 0x0000005e575e7221 */ /* 0x000fce0000000000 */
[----:B------:R-:W0:Y:S01]  /*4c20*/  MUFU.EX2 R133, R91 ;  /* 0x0000005b00857308 */ /* 0x000e220000000800 */
[----:B------:R-:W-:Y:S02]  /*4c30*/  FADD R95, R88, R95 ;  /* 0x0000005f585f7221 */ /* 0x000fe40000000000 */
[----:B------:R-:W-:-:S05]  /*4c40*/  FADD R106, R75, R106 ;  /* 0x0000006a4b6a7221 */ /* 0x000fca0000000000 */
        /* <DEDUP_REMOVED lines=9> */
[----:B------:R-:W2:Y:S01]  /*4ce0*/  MUFU.EX2 R79, R79 ;  /* 0x0000004f004f7308 */ /* 0x000ea20000000800 */
[----:B------:R-:W-:-:S07]  /*4cf0*/  FADD R95, R92, R95 ;  /* 0x0000005f5c5f7221 */ /* 0x000fce0000000000 */
[----:B------:R-:W2:Y:S01]  /*4d00*/  MUFU.EX2 R99, R99 ;  /* 0x0000006300637308 */ /* 0x000ea20000000800 */
[----:B0-----:R-:W-:Y:S02]  /*4d10*/  FADD R106, R77, R106 ;  /* 0x0000006a4d6a7221 */ /* 0x001fe40000000000 */
[----:B-1----:R-:W-:Y:S02]  /*4d20*/  FADD R104, R97, R104 ;  /* 0x0000006861687221 */ /* 0x002fe40000000000 */
[----:B------:R-:W-:Y:S02]  /*4d30*/  FADD R94, R133, R94 ;  /* 0x0000005e855e7221 */ /* 0x000fe40000000000 */
[----:B------:R-:W-:Y:S02]  /*4d40*/  FADD R95, R93, R95 ;  /* 0x0000005f5d5f7221 */ /* 0x000fe40000000000 */
[----:B------:R-:W-:Y:S02]  /*4d50*/  FADD R106, R78, R106 ;  /* 0x0000006a4e6a7221 */ /* 0x000fe40000000000 */
[----:B------:R-:W-:-:S02]  /*4d60*/  FADD R104, R98, R104 ;  /* 0x0000006862687221 */ /* 0x000fc40000000000 */
[----:B------:R-:W-:Y:S02]  /*4d70*/  FADD R94, R135, R94 ;  /* 0x0000005e875e7221 */ /* 0x000fe40000000000 */
[----:B------:R-:W-:Y:S02]  /*4d80*/  FADD R95, R101, R95 ;  /* 0x0000005f655f7221 */ /* 0x000fe40000000000 */
[----:B--2---:R-:W-:Y:S02]  /*4d90*/  FADD R106, R79, R106 ;  /* 0x0000006a4f6a7221 */ /* 0x004fe40000000000 */
[----:B------:R-:W-:Y:S02]  /*4da0*/  FADD R104, R99, R104 ;  /* 0x0000006863687221 */ /* 0x000fe40000000000 */
[----:B------:R-:W-:Y:S01]  /*4db0*/  FADD R94, R134, R94 ;  /* 0x0000005e865e7221 */ /* 0x000fe20000000000 */
[----:B------:R-:W0:Y:S04]  /*4dc0*/  SHFL.BFLY PT, R90, R95, 0x2, 0x1f ;  /* 0x0c401f005f5a7f89 */ /* 0x000e2800000e0000 */
[----:B------:R-:W1:Y:S04]  /*4dd0*/  SHFL.BFLY PT, R107, R106, 0x2, 0x1f ;  /* 0x0c401f006a6b7f89 */ /* 0x000e6800000e0000 */
[----:B------:R-:W2:Y:S04]  /*4de0*/  SHFL.BFLY PT, R105, R104, 0x2, 0x1f ;  /* 0x0c401f0068697f89 */ /* 0x000ea800000e0000 */
[----:B------:R-:W3:Y:S01]  /*4df0*/  SHFL.BFLY PT, R91, R94, 0x2, 0x1f ;  /* 0x0c401f005e5b7f89 */ /* 0x000ee200000e0000 */
[----:B0-----:R-:W-:-:S02]  /*4e00*/  FADD R90, R95, R90 ;  /* 0x0000005a5f5a7221 */ /* 0x001fc40000000000 */
[----:B-1----:R-:W-:Y:S02]  /*4e10*/  FADD R107, R106, R107 ;  /* 0x0000006b6a6b7221 */ /* 0x002fe40000000000 */
[----:B--2---:R-:W-:Y:S02]  /*4e20*/  FADD R105, R104, R105 ;  /* 0x0000006968697221 */ /* 0x004fe40000000000 */
[----:B---3--:R-:W-:Y:S01]  /*4e30*/  FADD R95, R94, R91 ;  /* 0x0000005b5e5f7221 */ /* 0x008fe20000000000 */
[----:B------:R-:W0:Y:S04]  /*4e40*/  SHFL.BFLY PT, R106, R107, 0x1, 0x1f ;  /* 0x0c201f006b6a7f89 */ /* 0x000e2800000e0000 */
[----:B------:R-:W1:Y:S04]  /*4e50*/  SHFL.BFLY PT, R104, R105, 0x1, 0x1f ;  /* 0x0c201f0069687f89 */ /* 0x000e6800000e0000 */
[----:B------:R-:W2:Y:S04]  /*4e60*/  SHFL.BFLY PT, R94, R90, 0x1, 0x1f ;  /* 0x0c201f005a5e7f89 */ /* 0x000ea800000e0000 */
[----:B------:R-:W3:Y:S01]  /*4e70*/  SHFL.BFLY PT, R91, R95, 0x1, 0x1f ;  /* 0x0c201f005f5b7f89 */ /* 0x000ee200000e0000 */
[----:B0-----:R-:W-:-:S03]  /*4e80*/  FADD R106, R107, R106 ;  /* 0x0000006a6b6a7221 */ /* 0x001fc60000000000 */
[----:B------:R-:W-:Y:S01]  /*4e90*/  BAR.SYNC.DEFER_BLOCKING 0x0 ;  /* 0x0000000000007b1d */ /* 0x000fe20000010000 */
[----:B-1----:R-:W-:Y:S02]  /*4ea0*/  FADD R104, R105, R104 ;  /* 0x0000006869687221 */ /* 0x002fe40000000000 */
[----:B--2---:R-:W-:Y:S02]  /*4eb0*/  FADD R94, R90, R94 ;  /* 0x0000005e5a5e7221 */ /* 0x004fe40000000000 */
[----:B---3--:R-:W-:Y:S01]  /*4ec0*/  FADD R91, R95, R91 ;  /* 0x0000005b5f5b7221 */ /* 0x008fe20000000000 */
[----:B------:R-:W-:Y:S04]  /*4ed0*/  @!P1 STS [R10], R106 ;  /* 0x0000006a0a009388 */ /* 0x000fe80000000800 */
[----:B------:R-:W-:Y:S04]  /*4ee0*/  @!P1 STS [R10+0x80], R104 ;  /* 0x000080680a009388 */ /* 0x000fe80000000800 */
[----:B------:R-:W-:Y:S04]  /*4ef0*/  @!P1 STS [R10+0x100], R94 ;  /* 0x0001005e0a009388 */ /* 0x000fe80000000800 */
[----:B------:R-:W-:Y:S04]  /*4f00*/  @!P1 STS [R10+0x180], R91 ;  /* 0x0001805b0a009388 */ /* 0x000fe80000000800 */
[----:B------:R-:W-:Y:S06]  /*4f10*/  BAR.SYNC.DEFER_BLOCKING 0x0 ;  /* 0x0000000000007b1d */ /* 0x000fec0000010000 */
[----:B------:R-:W0:Y:S04]  /*4f20*/  LDS R90, [R159.X4] ;  /* 0x000000009f5a7984 */ /* 0x000e280000004800 */
[----:B0-----:R-:W0:Y:S02]  /*4f30*/  SHFL.BFLY PT, R91, R90, 0x2, 0x1f ;  /* 0x0c401f005a5b7f89 */ /* 0x001e2400000e0000 */
[----:B0-----:R-:W-:-:S05]  /*4f40*/  FADD R91, R90, R91 ;  /* 0x0000005b5a5b7221 */ /* 0x001fca0000000000 */
[----:B------:R-:W0:Y:S02]  /*4f50*/  SHFL.BFLY PT, R104, R91, 0x1, 0x1f ;  /* 0x0c201f005b687f89 */ /* 0x000e2400000e0000 */
[----:B0-----:R-:W-:-:S05]  /*4f60*/  FADD R104, R91, R104 ;  /* 0x000000685b687221 */ /* 0x001fca0000000000 */
[----:B------:R0:W-:Y:S01]  /*4f70*/  @!P1 STS [R159.X4], R104 ;  /* 0x000000689f009388 */ /* 0x0001e20000004800 */
[----:B------:R-:W-:-:S03]  /*4f80*/  IMAD.WIDE R90, R14, 0x2, R110 ;  /* 0x000000020e5a7825 */ /* 0x000fc600078e026e */
[----:B------:R-:W-:Y:S01]  /*4f90*/  BAR.SYNC.DEFER_BLOCKING 0x0 ;  /* 0x0000000000007b1d */ /* 0x000fe20000010000 */
[----:B------:R-:W-:-:S04]  /*4fa0*/  IMAD.WIDE R108, R14, 0x2, R108 ;  /* 0x000000020e6c7825 */ /* 0x000fc800078e026c */
[----:B------:R-:W-:-:S04]  /*4fb0*/  IMAD.WIDE R114, R14, 0x2, R136 ;  /* 0x000000020e727825 */ /* 0x000fc800078e0288 */
[----:B----4-:R-:W-:-:S04]  /*4fc0*/  IMAD.WIDE R116, R14, 0x2, R116 ;  /* 0x000000020e747825 */ /* 0x010fc800078e0274 */
[C---:B------:R-:W-:Y:S01]  /*4fd0*/  IMAD.WIDE R122, R14.reuse, 0x2, R122 ;  /* 0x000000020e7a7825 */ /* 0x040fe200078e027a */
[----:B------:R1:W2:Y:S04]  /*4fe0*/  LDG.E.U16 R111, [R90.64] ;  /* 0x000000045a6f7981 */ /* 0x0002a8000c1e1500 */
[----:B------:R5:W3:Y:S01]  /*4ff0*/  LDG.E.U16 R113, [R108.64] ;  /* 0x000000046c717981 */ /* 0x000ae2000c1e1500 */
[----:B------:R-:W-:-:S03]  /*5000*/  IMAD.WIDE R94, R14, 0x2, R26 ;  /* 0x000000020e5e7825 */ /* 0x000fc600078e021a */
[----:B------:R4:W2:Y:S01]  /*5010*/  LDG.E.U16 R114, [R114.64] ;  /* 0x0000000472727981 */ /* 0x0008a2000c1e1500 */
[----:B-1----:R-:W-:-:S03]  /*5020*/  IMAD.WIDE R90, R14, 0x2, R128 ;  /* 0x000000020e5a7825 */ /* 0x002fc600078e0280 */
[----:B------:R1:W2:Y:S01]  /*5030*/  LDG.E.U16 R116, [R116.64] ;  /* 0x0000000474747981 */ /* 0x0002a2000c1e1500 */
[----:B-----5:R-:W-:-:S03]  /*5040*/  IMAD.WIDE R108, R14, 0x2, R120 ;  /* 0x000000020e6c7825 */ /* 0x020fc600078e0278 */
[----:B------:R5:W2:Y:S01]  /*5050*/  LDG.E.U16 R110, [R90.64] ;  /* 0x000000045a6e7981 */ /* 0x000aa2000c1e1500 */
[----:B------:R-:W-:-:S03]  /*5060*/  IMAD.WIDE R120, R14, 0x2, R118 ;  /* 0x000000020e787825 */ /* 0x000fc600078e0276 */
[----:B------:R0:W2:Y:S01]  /*5070*/  LDG.E.U16 R94, [R94.64] ;  /* 0x000000045e5e7981 */ /* 0x0000a2000c1e1500 */
[----:B------:R-:W-:-:S03]  /*5080*/  IMAD.WIDE R118, R14, 0x2, R250 ;  /* 0x000000020e767825 */ /* 0x000fc600078e02fa */
[----:B-1----:R1:W2:Y:S01]  /*5090*/  LDG.E.U16 R117, [R122.64] ;  /* 0x000000047a757981 */ /* 0x0022a2000c1e1500 */
[----:B-----5:R-:W-:-:S03]  /*50a0*/  IMAD.WIDE R90, R14, 0x2, R124 ;  /* 0x000000020e5a7825 */ /* 0x020fc600078e027c */
[----:B----4-:R4:W5:Y:S01]  /*50b0*/  LDG.E.U16 R115, [R118.64] ;  /* 0x0000000476737981 */ /* 0x010962000c1e1500 */
[----:B------:R-:W-:-:S03]  /*50c0*/  IMAD.WIDE R106, R14, 0x2, R126 ;  /* 0x000000020e6a7825 */ /* 0x000fc600078e027e */
[----:B------:R1:W2:Y:S01]  /*50d0*/  LDG.E.U16 R91, [R90.64] ;  /* 0x000000045a5b7981 */ /* 0x0002a2000c1e1500 */
[----:B0-----:R-:W-:-:S03]  /*50e0*/  IMAD.WIDE R104, R14, 0x2, R130 ;  /* 0x000000020e687825 */ /* 0x001fc600078e0282 */
[----:B------:R0:W2:Y:S01]  /*50f0*/  LDG.E.U16 R106, [R106.64] ;  /* 0x000000046a6a7981 */ /* 0x0000a2000c1e1500 */
[----:B----4-:R-:W-:-:S03]  /*5100*/  IMAD.WIDE R118, R14, 0x2, R232 ;  /* 0x000000020e767825 */ /* 0x010fc600078e02e8 */
[----:B------:R4:W2:Y:S04]  /*5110*/  LDG.E.U16 R104, [R104.64] ;  /* 0x0000000468687981 */ /* 0x0008a8000c1e1500 */
[----:B-1----:R1:W2:Y:S01]  /*5120*/  LDG.E.U16 R90, [R120.64] ;  /* 0x00000004785a7981 */ /* 0x0022a2000c1e1500 */
[----:B------:R-:W-:-:S03]  /*5130*/  IMAD.WIDE R126, R14, 0x2, R248 ;  /* 0x000000020e7e7825 */ /* 0x000fc600078e02f8 */
[----:B0-----:R0:W2:Y:S01]  /*5140*/  LDG.E.U16 R107, [R118.64] ;  /* 0x00000004766b7981 */ /* 0x0010a2000c1e1500 */
[----:B------:R-:W-:-:S03]  /*5150*/  IMAD.WIDE R124, R14, 0x2, R244 ;  /* 0x000000020e7c7825 */ /* 0x000fc600078e02f4 */
[----:B------:R0:W2:Y:S01]  /*5160*/  LDG.E.U16 R108, [R108.64] ;  /* 0x000000046c6c7981 */ /* 0x0000a2000c1e1500 */
[----:B-1----:R-:W-:-:S03]  /*5170*/  IMAD.WIDE R120, R14, 0x2, R236 ;  /* 0x000000020e787825 */ /* 0x002fc600078e02ec */
[----:B------:R1:W2:Y:S01]  /*5180*/  LDG.E.U16 R112, [R126.64] ;  /* 0x000000047e707981 */ /* 0x0002a2000c1e1500 */
[----:B------:R-:W-:-:S03]  /*5190*/  IMAD.WIDE R122, R14, 0x2, R240 ;  /* 0x000000020e7a7825 */ /* 0x000fc600078e02f0 */
[----:B------:R4:W2:Y:S01]  /*51a0*/  LDG.E.U16 R95, [R120.64] ;  /* 0x00000004785f7981 */ /* 0x0008a2000c1e1500 */
[----:B0-----:R-:W-:-:S03]  /*51b0*/  IMAD.WIDE R118, R14, 0x2, R228 ;  /* 0x000000020e767825 */ /* 0x001fc600078e02e4 */
[----:B------:R0:W2:Y:S01]  /*51c0*/  LDG.E.U16 R109, [R124.64] ;  /* 0x000000047c6d7981 */ /* 0x0000a2000c1e1500 */
[----:B-1----:R-:W-:-:S03]  /*51d0*/  IMAD.WIDE R126, R14, 0x2, R224 ;  /* 0x000000020e7e7825 */ /* 0x002fc600078e02e0 */
[----:B----4-:R1:W4:Y:S01]  /*51e0*/  LDG.E.U16 R105, [R122.64] ;  /* 0x000000047a697981 */ /* 0x010322000c1e1500 */
[----:B------:R-:W-:-:S03]  /*51f0*/  IMAD.WIDE R120, R14, 0x2, R220 ;  /* 0x000000020e787825 */ /* 0x000fc600078e02dc */
[----:B------:R1:W2:Y:S01]  /*5200*/  LDG.E.U16 R118, [R118.64] ;  /* 0x0000000476767981 */ /* 0x0002a2000c1e1500 */
[----:B0-----:R-:W-:-:S03]  /*5210*/  IMAD.WIDE R124, R14, 0x2, R216 ;  /* 0x000000020e7c7825 */ /* 0x001fc600078e02d8 */
[----:B------:R0:W2:Y:S01]  /*5220*/  LDG.E.U16 R120, [R120.64] ;  /* 0x0000000478787981 */ /* 0x0000a2000c1e1500 */
[----:B-1----:R-:W-:-:S03]  /*5230*/  IMAD.WIDE R122, R14, 0x2, R212 ;  /* 0x000000020e7a7825 */ /* 0x002fc600078e02d4 */
[----:B------:R1:W2:Y:S04]  /*5240*/  LDG.E.U16 R119, [R126.64] ;  /* 0x000000047e777981 */ /* 0x0002a8000c1e1500 */
[----:B0-----:R0:W2:Y:S04]  /*5250*/  LDG.E.U16 R121, [R124.64] ;  /* 0x000000047c797981 */ /* 0x0010a8000c1e1500 */
[----:B------:R0:W2:Y:S01]  /*5260*/  LDG.E.U16 R136, [R122.64] ;  /* 0x000000047a887981 */ /* 0x0000a2000c1e1500 */
[----:B-1----:R-:W-:-:S04]  /*5270*/  IMAD.WIDE R126, R14, 0x2, R202 ;  /* 0x000000020e7e7825 */ /* 0x002fc800078e02ca */
[C---:B0-----:R-:W-:Y:S01]  /*5280*/  IMAD.WIDE R124, R14.reuse, 0x2, R204 ;  /* 0x000000020e7c7825 */ /* 0x041fe200078e02cc */
[----:B------:R0:W2:Y:S03]  /*5290*/  LDG.E.U16 R139, [R126.64] ;  /* 0x000000047e8b7981 */ /* 0x0000a6000c1e1500 */
[C---:B------:R-:W-:Y:S01]  /*52a0*/  IMAD.WIDE R122, R14.reuse, 0x2, R208 ;  /* 0x000000020e7a7825 */ /* 0x040fe200078e02d0 */
[----:B------:R1:W3:Y:S03]  /*52b0*/  LDG.E.U16 R138, [R124.64] ;  /* 0x000000047c8a7981 */ /* 0x0002e6000c1e1500 */
[C---:B------:R-:W-:Y:S01]  /*52c0*/  IMAD.WIDE R128, R14.reuse, 0x2, R200 ;  /* 0x000000020e807825 */ /* 0x040fe200078e02c8 */
[----:B------:R0:W3:Y:S03]  /*52d0*/  LDG.E.U16 R137, [R122.64] ;  /* 0x000000047a897981 */ /* 0x0000e6000c1e1500 */
[C---:B------:R-:W-:Y:S01]  /*52e0*/  IMAD.WIDE R130, R14.reuse, 0x2, R198 ;  /* 0x000000020e827825 */ /* 0x040fe200078e02c6 */
[----:B------:R0:W3:Y:S03]  /*52f0*/  LDG.E.U16 R140, [R128.64] ;  /* 0x00000004808c7981 */ /* 0x0000e6000c1e1500 */
[C---:B-1----:R-:W-:Y:S01]  /*5300*/  IMAD.WIDE R124, R14.reuse, 0x2, R194 ;  /* 0x000000020e7c7825 */ /* 0x042fe200078e02c2 */
[----:B------:R1:W4:Y:S03]  /*5310*/  LDG.E.U16 R141, [R130.64] ;  /* 0x00000004828d7981 */ /* 0x000326000c1e1500 */
[C---:B0-----:R-:W-:Y:S01]  /*5320*/  IMAD.WIDE R122, R14.reuse, 0x2, R196 ;  /* 0x000000020e7a7825 */ /* 0x041fe200078e02c4 */
[----:B------:R0:W4:Y:S03]  /*5330*/  LDG.E.U16 R143, [R124.64] ;  /* 0x000000047c8f7981 */ /* 0x000126000c1e1500 */
[C---:B------:R-:W-:Y:S01]  /*5340*/  IMAD.WIDE R126, R14.reuse, 0x2, R192 ;  /* 0x000000020e7e7825 */ /* 0x040fe200078e02c0 */
[----:B------:R0:W4:Y:S03]  /*5350*/  LDG.E.U16 R142, [R122.64] ;  /* 0x000000047a8e7981 */ /* 0x000126000c1e1500 */
[C---:B------:R-:W-:Y:S01]  /*5360*/  IMAD.WIDE R128, R14.reuse, 0x2, R190 ;  /* 0x000000020e807825 */ /* 0x040fe200078e02be */
[----:B------:R0:W4:Y:S03]  /*5370*/  LDG.E.U16 R144, [R126.64] ;  /* 0x000000047e907981 */ /* 0x000126000c1e1500 */
[C---:B-1----:R-:W-:Y:S01]  /*5380*/  IMAD.WIDE R130, R14.reuse, 0x2, R188 ;  /* 0x000000020e827825 */ /* 0x042fe200078e02bc */
[----:B------:R1:W4:Y:S03]  /*5390*/  LDG.E.U16 R145, [R128.64] ;  /* 0x0000000480917981 */ /* 0x000326000c1e1500 */
[----:B0-----:R-:W-:-:S02]  /*53a0*/  IMAD.WIDE R122, R14, 0x2, R186 ;  /* 0x000000020e7a7825 */ /* 0x001fc400078e02ba */
[----:B------:R0:W4:Y:S02]  /*53b0*/  LDG.E.U16 R130, [R130.64] ;  /* 0x0000000482827981 */ /* 0x000124000c1e1500 */
[----:B------:R-:W-:-:S04]  /*53c0*/  IMAD.WIDE R124, R14, 0x2, R184 ;  /* 0x000000020e7c7825 */ /* 0x000fc800078e02b8 */
[C---:B------:R-:W-:Y:S01]  /*53d0*/  IMAD.WIDE R126, R14.reuse, 0x2, R182 ;  /* 0x000000020e7e7825 */ /* 0x040fe200078e02b6 */
[----:B------:R0:W5:Y:S03]  /*53e0*/  LDG.E.U16 R146, [R124.64] ;  /* 0x000000047c927981 */ /* 0x000166000c1e1500 */
[C---:B-1----:R-:W-:Y:S01]  /*53f0*/  IMAD.WIDE R128, R14.reuse, 0x2, R180 ;  /* 0x000000020e807825 */ /* 0x042fe200078e02b4 */
[----:B0-----:R0:W5:Y:S04]  /*5400*/  LDG.E.U16 R131, [R122.64] ;  /* 0x000000047a837981 */ /* 0x001168000c1e1500 */
[----:B------:R1:W5:Y:S01]  /*5410*/  LDG.E.U16 R147, [R126.64] ;  /* 0x000000047e937981 */ /* 0x000362000c1e1500 */
[----:B------:R-:W-:-:S03]  /*5420*/  IMAD.WIDE R124, R14, 0x2, R176 ;  /* 0x000000020e7c7825 */ /* 0x000fc600078e02b0 */
[----:B------:R1:W5:Y:S01]  /*5430*/  LDG.E.U16 R128, [R128.64] ;  /* 0x0000000480807981 */ /* 0x000362000c1e1500 */
[----:B0-----:R-:W-:-:S03]  /*5440*/  IMAD.WIDE R122, R14, 0x2, R178 ;  /* 0x000000020e7a7825 */ /* 0x001fc600078e02b2 */
[----:B------:R0:W5:Y:S01]  /*5450*/  LDG.E.U16 R159, [R124.64] ;  /* 0x000000047c9f7981 */ /* 0x000162000c1e1500 */
[----:B-1----:R-:W-:-:S03]  /*5460*/  IMAD.WIDE R126, R14, 0x2, R174 ;  /* 0x000000020e7e7825 */ /* 0x002fc600078e02ae */
[----:B------:R1:W5:Y:S04]  /*5470*/  LDG.E.U16 R129, [R122.64] ;  /* 0x000000047a817981 */ /* 0x000368000c1e1500 */
[----:B------:R1:W5:Y:S01]  /*5480*/  LDG.E.U16 R206, [R126.64] ;  /* 0x000000047ece7981 */ /* 0x000362000c1e1500 */
[----:B0-----:R-:W-:-:S04]  /*5490*/  IMAD.WIDE R124, R14, 0x2, R170 ;  /* 0x000000020e7c7825 */ /* 0x001fc800078e02aa */
[C---:B-1----:R-:W-:Y:S01]  /*54a0*/  IMAD.WIDE R122, R14.reuse, 0x2, R172 ;  /* 0x000000020e7a7825 */ /* 0x042fe200078e02ac */
[----:B------:R0:W5:Y:S03]  /*54b0*/  LDG.E.U16 R210, [R124.64] ;  /* 0x000000047cd27981 */ /* 0x000166000c1e1500 */
[C---:B------:R-:W-:Y:S01]  /*54c0*/  IMAD.WIDE R126, R14.reuse, 0x2, R168 ;  /* 0x000000020e7e7825 */ /* 0x040fe200078e02a8 */
        /* <DEDUP_REMOVED lines=39> */
[C---:B-1----:R-:W-:Y:S02]  /*5740*/  IMAD.WIDE R122, R14.reuse, 0x2, R28 ;  /* 0x000000020e7a7825 */ /* 0x042fe400078e021c */
[----:B------:R0:W5:Y:S02]  /*5750*/  LDG.E.U16 R124, [R124.64] ;  /* 0x000000047c7c7981 */ /* 0x000164000c1e1500 */
[----:B------:R-:W-:Y:S02]  /*5760*/  IMAD.WIDE R126, R14, 0x2, R156 ;  /* 0x000000020e7e7825 */ /* 0x000fe400078e029c */
[----:B------:R1:W5:Y:S04]  /*5770*/  LDG.E.U16 R122, [R122.64] ;  /* 0x000000047a7a7981 */ /* 0x000368000c1e1500 */
[----:B------:R0:W5:Y:S04]  /*5780*/  LDG.E.U16 R126, [R126.64] ;  /* 0x000000047e7e7981 */ /* 0x000168000c1e1500 */
[----:B-1----:R-:W1:Y:S02]  /*5790*/  S2R R123, SR_TID.X ;  /* 0x00000000007b7919 */ /* 0x002e640000002100 */
[----:B-1----:R-:W-:-:S05]  /*57a0*/  LOP3.LUT R123, R123, 0x1c, RZ, 0xc0, !PT ;  /* 0x0000001c7b7b7812 */ /* 0x002fca00078ec0ff */
[----:B0-----:R0:W1:Y:S02]  /*57b0*/  LDS R125, [R123.X4] ;  /* 0x000000007b7d7984 */ /* 0x0010640000004800 */
[----:B0-----:R-:W-:Y:S02]  /*57c0*/  F2FP.BF16.PACK_AB R123, R73, R72 ;  /* 0x00000048497b723e */ /* 0x001fe400000010ff */
[----:B------:R-:W0:Y:S01]  /*57d0*/  S2R R73, SR_TID.X ;  /* 0x0000000000497919 */ /* 0x000e220000002100 */
[----:B------:R-:W-:-:S04]  /*57e0*/  FADD R72, -R68, R158 ;  /* 0x0000009e44487221 */ /* 0x000fc80000000100 */
[----:B------:R-:W-:Y:S01]  /*57f0*/  FMUL R72, R72, 1.4426950216293334961 ;  /* 0x3fb8aa3b48487820 */ /* 0x000fe20000400000 */
[----:B------:R-:W-:-:S03]  /*5800*/  F2FP.BF16.PACK_AB R127, R75, R74 ;  /* 0x0000004a4b7f723e */ /* 0x000fc600000010ff */
[----:B------:R0:W1:Y:S02]  /*5810*/  MUFU.EX2 R75, R72 ;  /* 0x00000048004b7308 */ /* 0x0000640000000800 */
[----:B0-----:R-:W-:-:S05]  /*5820*/  LOP3.LUT R73, R73, 0x1c, RZ, 0xc0, !PT ;  /* 0x0000001c49497812 */ /* 0x001fca00078ec0ff */
[----:B------:R-:W-:Y:S04]  /*5830*/  LDS R74, [R73.X4+0x80] ;  /* 0x00008000494a7984 */ /* 0x000fe80000004800 */
[----:B------:R-:W-:Y:S04]  /*5840*/  LDS R72, [R73.X4+0x100] ;  /* 0x0001000049487984 */ /* 0x000fe80000004800 */
[----:B------:R-:W-:Y:S04]  /*5850*/  LDS R73, [R73.X4+0x180] ;  /* 0x0001800049497984 */ /* 0x000fe80000004800 */
[----:B------:R-:W-:Y:S01]  /*5860*/  BAR.SYNC.DEFER_BLOCKING 0x0 ;  /* 0x0000000000007b1d */ /* 0x000fe20000010000 */
[----:B------:R-:W-:-:S02]  /*5870*/  F2FP.BF16.PACK_AB R76, R77, R76 ;  /* 0x0000004c4d4c723e */ /* 0x000fc400000010ff */
[----:B------:R-:W-:Y:S02]  /*5880*/  F2FP.BF16.PACK_AB R80, R81, R80 ;  /* 0x000000505150723e */ /* 0x000fe400000010ff */
[----:B------:R-:W-:Y:S02]  /*5890*/  F2FP.BF16.PACK_AB R96, R97, R96 ;  /* 0x000000606160723e */ /* 0x000fe400000010ff */
[----:B------:R-:W-:Y:S02]  /*58a0*/  F2FP.BF16.PACK_AB R84, R84, R100 ;  /* 0x000000645454723e */ /* 0x000fe400000010ff */
[----:B------:R-:W-:Y:S02]  /*58b0*/  F2FP.BF16.PACK_AB R89, R92, R89 ;  /* 0x000000595c59723e */ /* 0x000fe400000010ff */
[----:B------:R-:W-:Y:S02]  /*58c0*/  F2FP.BF16.PACK_AB R86, R86, R102 ;  /* 0x000000665656723e */ /* 0x000fe400000010ff */
[----:B------:R-:W-:-:S02]  /*58d0*/  F2FP.BF16.PACK_AB R132, R133, R132 ;  /* 0x000000848584723e */ /* 0x000fc400000010ff */
[----:B------:R-:W-:Y:S02]  /*58e0*/  LOP3.LUT R77, R11, 0x40, RZ, 0x3c, !PT ;  /* 0x000000400b4d7812 */ /* 0x000fe400078e3cff */
[----:B------:R-:W-:Y:S01]  /*58f0*/  F2FP.BF16.PACK_AB R82, R83, R82 ;  /* 0x000000525352723e */ /* 0x000fe200000010ff */
[----:B--2---:R-:W-:Y:S04]  /*5900*/  STS.U16 [R15], R94 ;  /* 0x0000005e0f007388 */ /* 0x004fe80000000400 */
[----:B------:R-:W-:Y:S04]  /*5910*/  STS.U16 [R15+0x800], R91 ;  /* 0x0008005b0f007388 */ /* 0x000fe80000000400 */
[----:B------:R-:W-:Y:S04]  /*5920*/  STS.U16 [R15+0x1000], R95 ;  /* 0x0010005f0f007388 */ /* 0x000fe80000000400 */
[----:B---3--:R-:W-:Y:S01]  /*5930*/  STS.U16 [R15+0x1800], R138 ;  /* 0x0018008a0f007388 */ /* 0x008fe20000000400 */
[----:B------:R-:W-:-:S02]  /*5940*/  F2FP.BF16.PACK_AB R78, R79, R78 ;  /* 0x0000004e4f4e723e */ /* 0x000fc400000010ff */
[----:B------:R-:W-:Y:S02]  /*5950*/  F2FP.BF16.PACK_AB R98, R99, R98 ;  /* 0x000000626362723e */ /* 0x000fe400000010ff */
[----:B------:R-:W-:Y:S02]  /*5960*/  F2FP.BF16.PACK_AB R85, R88, R85 ;  /* 0x000000555855723e */ /* 0x000fe400000010ff */
[----:B------:R-:W-:Y:S02]  /*5970*/  F2FP.BF16.PACK_AB R87, R103, R87 ;  /* 0x000000576757723e */ /* 0x000fe400000010ff */
[----:B------:R-:W-:Y:S02]  /*5980*/  F2FP.BF16.PACK_AB R93, R101, R93 ;  /* 0x0000005d655d723e */ /* 0x000fe400000010ff */
[----:B------:R-:W-:Y:S01]  /*5990*/  F2FP.BF16.PACK_AB R134, R134, R135 ;  /* 0x000000878686723e */ /* 0x000fe200000010ff */
[----:B----4-:R-:W-:Y:S04]  /*59a0*/  STS.U16 [R15+0x2000], R130 ;  /* 0x002000820f007388 */ /* 0x010fe80000000400 */
        /* <DEDUP_REMOVED lines=59> */
[----:B------:R-:W-:Y:S04]  /*5d60*/  STS [R11+0x4000], R123 ;  /* 0x0040007b0b007388 */ /* 0x000fe80000000800 */
        /* <DEDUP_REMOVED lines=15> */
[----:B------:R-:W-:Y:S01]  /*5e60*/  BAR.SYNC.DEFER_BLOCKING 0x0 ;  /* 0x0000000000007b1d */ /* 0x000fe20000010000 */
[----:B------:R-:W-:-:S04]  /*5e70*/  FADD R3, -R69, R3 ;  /* 0x0000000345037221 */ /* 0x000fc80000000100 */
[----:B------:R-:W-:Y:S01]  /*5e80*/  FMUL R3, R3, 1.4426950216293334961 ;  /* 0x3fb8aa3b03037820 */ /* 0x000fe20000400000 */
[----:B------:R-:W-:Y:S04]  /*5e90*/  LDSM.16.M88.4 R88, [R23+0x4000] ;  /* 0x004000001758783b */ /* 0x000fe80000000200 */
[----:B------:R-:W0:Y:S04]  /*5ea0*/  LDSM.16.M88.4 R76, [R9] ;  /* 0x00000000094c783b */ /* 0x000e280000000200 */
[----:B------:R-:W2:Y:S01]  /*5eb0*/  LDSM.16.M88.4 R80, [R9+0x2000] ;  /* 0x002000000950783b */ /* 0x000ea20000000200 */
[----:B------:R-:W3:Y:S01]  /*5ec0*/  MUFU.EX2 R3, R3 ;  /* 0x0000000300037308 */ /* 0x000ee20000000800 */
[----:B------:R-:W-:-:S02]  /*5ed0*/  FADD R6, -R70, R6 ;  /* 0x0000000646067221 */ /* 0x000fc40000000100 */
[----:B------:R-:W4:Y:S01]  /*5ee0*/  LDSM.16.M88.4 R84, [R23+0x5000] ;  /* 0x005000001754783b */ /* 0x000f220000000200 */
[----:B------:R-:W-:Y:S02]  /*5ef0*/  FADD R92, -R71, R25 ;  /* 0x00000019475c7221 */ /* 0x000fe40000000100 */
[----:B------:R-:W-:-:S04]  /*5f00*/  FMUL R6, R6, 1.4426950216293334961 ;  /* 0x3fb8aa3b06067820 */ /* 0x000fc80000400000 */
[----:B------:R5:W0:Y:S01]  /*5f10*/  MUFU.EX2 R25, R6 ;  /* 0x0000000600197308 */ /* 0x000a220000000800 */
[C---:B-1----:R-:W-:Y:S02]  /*5f20*/  FMUL R64, R75.reuse, R64 ;  /* 0x000000404b407220 */ /* 0x042fe40000400000 */
[----:B------:R-:W-:Y:S02]  /*5f30*/  FMUL R65, R75, R65 ;  /* 0x000000414b417220 */ /* 0x000fe40000400000 */
[----:B-----5:R-:W-:Y:S02]  /*5f40*/  FMUL R6, R92, 1.4426950216293334961 ;  /* 0x3fb8aa3b5c067820 */ /* 0x020fe40000400000 */
[C---:B---3--:R-:W-:Y:S02]  /*5f50*/  FMUL R66, R3.reuse, R66 ;  /* 0x0000004203427220 */ /* 0x048fe40000400000 */
[----:B------:R-:W-:Y:S02]  /*5f60*/  FMUL R67, R3, R67 ;  /* 0x0000004303437220 */ /* 0x000fe40000400000 */
[C---:B------:R-:W-:Y:S01]  /*5f70*/  FMUL R60, R75.reuse, R60 ;  /* 0x0000003c4b3c7220 */ /* 0x040fe20000400000 */
[----:B------:R-:W1:Y:S01]  /*5f80*/  MUFU.EX2 R6, R6 ;  /* 0x0000000600067308 */ /* 0x000e620000000800 */
[----:B------:R-:W-:-:S02]  /*5f90*/  FMUL R61, R75, R61 ;  /* 0x0000003d4b3d7220 */ /* 0x000fc40000400000 */
[C---:B------:R-:W-:Y:S02]  /*5fa0*/  FMUL R62, R3.reuse, R62 ;  /* 0x0000003e033e7220 */ /* 0x040fe40000400000 */
[----:B------:R-:W-:Y:S02]  /*5fb0*/  FMUL R63, R3, R63 ;  /* 0x0000003f033f7220 */ /* 0x000fe40000400000 */
[----:B------:R-:W-:Y:S01]  /*5fc0*/  FFMA R2, R75, R2, R125 ;  /* 0x000000024b027223 */ /* 0x000fe2000000007d */
[----:B------:R-:W-:Y:S01]  /*5fd0*/  LOP3.LUT R125, R23, 0x20, RZ, 0x3c, !PT ;  /* 0x00000020177d7812 */ /* 0x000fe200078e3cff */
[C---:B0-----:R-:W-:Y:S04]  /*5fe0*/  HMMA.16816.F32.BF16 R64, R88.reuse, R76, R64 ;  /* 0x0000004c5840723c */ /* 0x041fe80000041840 */
[----:B------:R-:W-:Y:S04]  /*5ff0*/  LDSM.16.M88.4 R92, [R125+0x5000] ;  /* 0x005000007d5c783b */ /* 0x000fe80000000200 */
[----:B--2---:R-:W-:Y:S01]  /*6000*/  HMMA.16816.F32.BF16 R88, R88, R80, R60 ;  /* 0x000000505858723c */ /* 0x004fe2000004183c */
[----:B------:R-:W0:Y:S01]  /*6010*/  LDSM.16.M88.4 R60, [R125+0x4000] ;  /* 0x004000007d3c783b */ /* 0x000e220000000200 */
[----:B------:R-:W-:-:S02]  /*6020*/  FMUL R56, R25, R56 ;  /* 0x0000003819387220 */ /* 0x000fc40000400000 */
[C---:B------:R-:W-:Y:S02]  /*6030*/  FMUL R57, R25.reuse, R57 ;  /* 0x0000003919397220 */ /* 0x040fe40000400000 */
[C---:B-1----:R-:W-:Y:S02]  /*6040*/  FMUL R58, R6.reuse, R58 ;  /* 0x0000003a063a7220 */ /* 0x042fe40000400000 */
[C---:B------:R-:W-:Y:S02]  /*6050*/  FMUL R59, R6.reuse, R59 ;  /* 0x0000003b063b7220 */ /* 0x040fe40000400000 */
[C---:B------:R-:W-:Y:S02]  /*6060*/  FMUL R100, R25.reuse, R52 ;  /* 0x0000003419647220 */ /* 0x040fe40000400000 */
[----:B------:R-:W-:Y:S02]  /*6070*/  FMUL R101, R25, R53 ;  /* 0x0000003519657220 */ /* 0x000fe40000400000 */
[----:B------:R-:W-:-:S02]  /*6080*/  FMUL R102, R6, R54 ;  /* 0x0000003606667220 */ /* 0x000fc40000400000 */
[----:B------:R-:W-:Y:S01]  /*6090*/  FMUL R103, R6, R55 ;  /* 0x0000003706677220 */ /* 0x000fe20000400000 */
[----:B----4-:R-:W-:Y:S01]  /*60a0*/  HMMA.16816.F32.BF16 R56, R84, R76, R56 ;  /* 0x0000004c5438723c */ /* 0x010fe20000041838 */
[----:B------:R-:W-:Y:S02]  /*60b0*/  LOP3.LUT R109, R23, 0x40, RZ, 0x3c, !PT ;  /* 0x00000040176d7812 */ /* 0x000fe400078e3cff */
[----:B------:R-:W-:-:S03]  /*60c0*/  LOP3.LUT R110, R9, 0x40, RZ, 0x3c, !PT ;  /* 0x00000040096e7812 */ /* 0x000fc600078e3cff */
[----:B------:R-:W-:Y:S02]  /*60d0*/  LDSM.16.M88.4 R96, [R109+0x4000] ;  /* 0x004000006d60783b */ /* 0x000fe40000000200 */
[----:B------:R-:W-:Y:S02]  /*60e0*/  HMMA.16816.F32.BF16 R100, R84, R80, R100 ;  /* 0x000000505464723c */ /* 0x000fe40000041864 */
[----:B------:R-:W1:Y:S04]  /*60f0*/  LDSM.16.M88.4 R52, [R110] ;  /* 0x000000006e34783b */ /* 0x000e680000000200 */
[----:B------:R-:W2:Y:S04]  /*6100*/  LDSM.16.M88.4 R104, [R109+0x5000] ;  /* 0x005000006d68783b */ /* 0x000ea80000000200 */
[----:B------:R-:W3:Y:S01]  /*6110*/  LDSM.16.M88.4 R84, [R110+0x2000] ;  /* 0x002000006e54783b */ /* 0x000ee20000000200 */
[----:B------:R-:W-:Y:S01]  /*6120*/  LOP3.LUT R108, R23, 0x60, RZ, 0x3c, !PT ;  /* 0x00000060176c7812 */ /* 0x000fe200078e3cff */
[-C--:B0-----:R-:W-:Y:S08]  /*6130*/  HMMA.16816.F32.BF16 R64, R60, R78.reuse, R64 ;  /* 0x0000004e3c40723c */ /* 0x081ff00000041840 */
[----:B------:R-:W-:Y:S01]  /*6140*/  HMMA.16816.F32.BF16 R56, R92, R78, R56 ;  /* 0x0000004e5c38723c */ /* 0x000fe20000041838 */
[----:B------:R-:W0:Y:S07]  /*6150*/  LDSM.16.M88.4 R76, [R108+0x4000] ;  /* 0x004000006c4c783b */ /* 0x000e2e0000000200 */
[-C--:B------:R-:W-:Y:S01]  /*6160*/  HMMA.16816.F32.BF16 R88, R60, R82.reuse, R88 ;  /* 0x000000523c58723c */ /* 0x080fe20000041858 */
[----:B------:R-:W4:Y:S07]  /*6170*/  LDSM.16.M88.4 R60, [R108+0x5000] ;  /* 0x005000006c3c783b */ /* 0x000f2e0000000200 */
[----:B------:R-:W-:Y:S01]  /*6180*/  HMMA.16816.F32.BF16 R100, R92, R82, R100 ;  /* 0x000000525c64723c */ /* 0x000fe20000041864 */
[----:B------:R-:W-:Y:S04]  /*6190*/  LDSM.16.M88.4 R80, [R23+0x4080] ;  /* 0x004080001750783b */ /* 0x000fe80000000200 */
[----:B------:R-:W-:Y:S03]  /*61a0*/  LDSM.16.M88.4 R92, [R9+0x2080] ;  /* 0x00208000095c783b */ /* 0x000fe60000000200 */
[-C--:B-1----:R-:W-:Y:S08]  /*61b0*/  HMMA.16816.F32.BF16 R64, R96, R52.reuse, R64 ;  /* 0x000000346040723c */ /* 0x082ff00000041840 */
[----:B--2---:R-:W-:Y:S08]  /*61c0*/  HMMA.16816.F32.BF16 R56, R104, R52, R56 ;  /* 0x000000346838723c */ /* 0x004ff00000041838 */
[-C--:B---3--:R-:W-:Y:S01]  /*61d0*/  HMMA.16816.F32.BF16 R88, R96, R84.reuse, R88 ;  /* 0x000000546058723c */ /* 0x088fe20000041858 */
[----:B------:R-:W1:Y:S07]  /*61e0*/  LDSM.16.M88.4 R96, [R9+0x80] ;  /* 0x000080000960783b */ /* 0x000e6e0000000200 */
[----:B------:R-:W-:Y:S01]  /*61f0*/  HMMA.16816.F32.BF16 R100, R104, R84, R100 ;  /* 0x000000546864723c */ /* 0x000fe20000041864 */
[----:B------:R-:W2:Y:S07]  /*6200*/  LDSM.16.M88.4 R104, [R23+0x5080] ;  /* 0x005080001768783b */ /* 0x000eae0000000200 */
[-C--:B0-----:R-:W-:Y:S08]  /*6210*/  HMMA.16816.F32.BF16 R64, R76, R54.reuse, R64 ;  /* 0x000000364c40723c */ /* 0x081ff00000041840 */
[----:B----4-:R-:W-:Y:S01]  /*6220*/  HMMA.16816.F32.BF16 R56, R60, R54, R56 ;  /* 0x000000363c38723c */ /* 0x010fe20000041838 */
[----:B------:R-:W0:Y:S07]  /*6230*/  LDSM.16.M88.4 R52, [R125+0x5080] ;  /* 0x005080007d34783b */ /* 0x000e2e0000000200 */
[-C--:B------:R-:W-:Y:S01]  /*6240*/  HMMA.16816.F32.BF16 R88, R76, R86.reuse, R88 ;  /* 0x000000564c58723c */ /* 0x080fe20000041858 */
[----:B------:R-:W-:Y:S07]  /*6250*/  LDSM.16.M88.4 R76, [R110+0x2080] ;  /* 0x002080006e4c783b */ /* 0x000fee0000000200 */
[----:B------:R-:W-:Y:S01]  /*6260*/  HMMA.16816.F32.BF16 R100, R60, R86, R100 ;  /* 0x000000563c64723c */ /* 0x000fe20000041864 */
[----:B------:R-:W3:Y:S04]  /*6270*/  LDSM.16.M88.4 R60, [R125+0x4080] ;  /* 0x004080007d3c783b */ /* 0x000ee80000000200 */
[----:B------:R-:W-:Y:S03]  /*6280*/  LDSM.16.M88.4 R84, [R109+0x4080] ;  /* 0x004080006d54783b */ /* 0x000fe60000000200 */
[-C--:B-1----:R-:W-:Y:S08]  /*6290*/  HMMA.16816.F32.BF16 R64, R80, R96.reuse, R64 ;  /* 0x000000605040723c */ /* 0x082ff00000041840 */
[----:B--2---:R-:W-:Y:S08]  /*62a0*/  HMMA.16816.F32.BF16 R56, R104, R96, R56 ;  /* 0x000000606838723c */ /* 0x004ff00000041838 */
[-C--:B------:R-:W-:Y:S01]  /*62b0*/  HMMA.16816.F32.BF16 R88, R80, R92.reuse, R88 ;  /* 0x0000005c5058723c */ /* 0x080fe20000041858 */
[----:B------:R-:W1:Y:S07]  /*62c0*/  LDSM.16.M88.4 R80, [R110+0x80] ;  /* 0x000080006e50783b */ /* 0x000e6e0000000200 */
[----:B------:R-:W-:Y:S01]  /*62d0*/  HMMA.16816.F32.BF16 R100, R104, R92, R100 ;  /* 0x0000005c6864723c */ /* 0x000fe20000041864 */
[----:B------:R-:W2:Y:S07]  /*62e0*/  LDSM.16.M88.4 R104, [R109+0x5080] ;  /* 0x005080006d68783b */ /* 0x000eae0000000200 */
[-C--:B0-----:R-:W-:Y:S08]  /*62f0*/  HMMA.16816.F32.BF16 R56, R52, R98.reuse, R56 ;  /* 0x000000623438723c */ /* 0x081ff00000041838 */
[C---:B---3--:R-:W-:Y:S08]  /*6300*/  HMMA.16816.F32.BF16 R64, R60.reuse, R98, R64 ;  /* 0x000000623c40723c */ /* 0x048ff00000041840 */
[-C--:B------:R-:W-:Y:S01]  /*6310*/  HMMA.16816.F32.BF16 R88, R60, R94.reuse, R88 ;  /* 0x0000005e3c58723c */ /* 0x080fe20000041858 */
[----:B------:R-:W0:Y:S07]  /*6320*/  LDSM.16.M88.4 R60, [R108+0x4080] ;  /* 0x004080006c3c783b */ /* 0x000e2e0000000200 */
[----:B------:R-:W-:Y:S01]  /*6330*/  HMMA.16816.F32.BF16 R100, R52, R94, R100 ;  /* 0x0000005e3464723c */ /* 0x000fe20000041864 */
[----:B------:R-:W3:Y:S07]  /*6340*/  LDSM.16.M88.4 R52, [R108+0x5080] ;  /* 0x005080006c34783b */ /* 0x000eee0000000200 */
[-C--:B-1----:R-:W-:Y:S08]  /*6350*/  HMMA.16816.F32.BF16 R64, R84, R80.reuse, R64 ;  /* 0x000000505440723c */ /* 0x082ff00000041840 */
[----:B--2---:R-:W-:Y:S08]  /*6360*/  HMMA.16816.F32.BF16 R56, R104, R80, R56 ;  /* 0x000000506838723c */ /* 0x004ff00000041838 */
[-C--:B------:R-:W-:Y:S08]  /*6370*/  HMMA.16816.F32.BF16 R88, R84, R76.reuse, R88 ;  /* 0x0000004c5458723c */ /* 0x080ff00000041858 */
[----:B------:R-:W-:Y:S01]  /*6380*/  HMMA.16816.F32.BF16 R100, R104, R76, R100 ;  /* 0x0000004c6864723c */ /* 0x000fe20000041864 */
[----:B------:R-:W-:-:S04]  /*6390*/  IADD3 R4, R4, 0x80, RZ ;  /* 0x0000008004047810 */ /* 0x000fc80007ffe0ff */
[----:B------:R-:W-:Y:S02]  /*63a0*/  ISETP.GE.AND P2, PT, R4, c[0x0][0x1d0], PT ;  /* 0x0000740004007a0c */ /* 0x000fe40003f46270 */
[----:B------:R-:W-:Y:S01]  /*63b0*/  MOV R75, 0x80 ;  /* 0x00000080004b7802 */ /* 0x000fe20000000f00 */
[----:B0-----:R-:W-:Y:S01]  /*63c0*/  HMMA.16816.F32.BF16 R64, R60, R82, R64 ;  /* 0x000000523c40723c */ /* 0x001fe20000041840 */
[----:B------:R-:W-:Y:S01]  /*63d0*/  FFMA R5, R3, R5, R74 ;  /* 0x0000000503057223 */ /* 0x000fe2000000004a */
[----:B------:R-:W-:Y:S01]  /*63e0*/  MOV R3, R69 ;  /* 0x0000004500037202 */ /* 0x000fe20000000f00 */
[----:B------:R-:W-:Y:S01]  /*63f0*/  FFMA R7, R25, R7, R72 ;  /* 0x0000000719077223 */ /* 0x000fe20000000048 */
[----:B------:R-:W-:Y:S01]  /*6400*/  MOV R25, R71 ;  /* 0x0000004700197202 */ /* 0x000fe20000000f00 */
[----:B------:R-:W-:-:S03]  /*6410*/  FFMA R24, R6, R24, R73 ;  /* 0x0000001806187223 */ /* 0x000fc60000000049 */
[----:B---3--:R-:W-:Y:S01]  /*6420*/  HMMA.16816.F32.BF16 R56, R52, R82, R56 ;  /* 0x000000523438723c */ /* 0x008fe20000041838 */
[C---:B------:R-:W-:Y:S02]  /*6430*/  IMAD R14, R75.reuse, c[0x0][0x1b4], R14 ;  /* 0x00006d004b0e7a24 */ /* 0x040fe400078e020e */
[----:B------:R-:W-:Y:S02]  /*6440*/  IMAD R13, R75, c[0x0][0x1a4], R13 ;  /* 0x000069004b0d7a24 */ /* 0x000fe400078e020d */
[----:B------:R-:W-:-:S03]  /*6450*/  IMAD.MOV.U32 R158, RZ, RZ, R68 ;  /* 0x000000ffff9e7224 */ /* 0x000fc600078e0044 */
[----:B------:R-:W-:Y:S01]  /*6460*/  HMMA.16816.F32.BF16 R60, R60, R78, R88 ;  /* 0x0000004e3c3c723c */ /* 0x000fe20000041858 */
[----:B------:R-:W-:-:S07]  /*6470*/  IMAD.MOV.U32 R6, RZ, RZ, R70 ;  /* 0x000000ffff067224 */ /* 0x000fce00078e0046 */
[----:B------:R-:W-:Y:S01]  /*6480*/  HMMA.16816.F32.BF16 R52, R52, R78, R100 ;  /* 0x0000004e3434723c */ /* 0x000fe20000041864 */
[----:B------:R-:W-:Y:S01]  /*6490*/  @P2 CALL.REL.NOINC `(.L_x_0) ;  /* 0x0000001000002944 */ /* 0x000fe20003c00000 */
[----:B------:R-:W-:Y:S06]  /*64a0*/  BRA `(.L_x_1) ;  /* 0xffffc70000007947 */ /* 0x000fec000383ffff */
.L_x_0:
[----:B------:R-:W-:-:S06]  /*64b0*/  NOP ;  /* 0x0000000000007918 */ /* 0x000fcc0000000000 */
[----:B------:R-:W-:-:S06]  /*64c0*/  NOP ;  /* 0x0000000000007918 */ /* 0x000fcc0000000000 */
[----:B------:R-:W0:Y:S01]  /*64d0*/  S2R R72, SR_TID.X ;  /* 0x0000000000487919 */ /* 0x000e220000002100 */
[----:B------:R-:W-:Y:S01]  /*64e0*/  IMAD.MOV.U32 R45, RZ, RZ, c[0x0][0x1c8] ;  /* 0x00007200ff2d7624 */ /* 0x000fe200078e00ff */
[----:B------:R-:W-:Y:S01]  /*64f0*/  MOV R51, R5 ;  /* 0x0000000500337202 */ /* 0x000fe20000000f00 */
[----:B------:R-:W-:Y:S01]  /*6500*/  IMAD.MOV.U32 R75, RZ, RZ, R2 ;  /* 0x000000ffff4b7224 */ /* 0x000fe200078e0002 */
[----:B------:R-:W1:Y:S01]  /*6510*/  S2R R74, SR_TID.X ;  /* 0x00000000004a7919 */ /* 0x000e620000002100 */
[----:B------:R-:W-:Y:S01]  /*6520*/  IMAD.MOV.U32 R47, RZ, RZ, R7 ;  /* 0x000000ffff2f7224 */ /* 0x000fe200078e0007 */
[----:B------:R-:W-:Y:S01]  /*6530*/  MOV R48, R24 ;  /* 0x0000001800307202 */ /* 0x000fe20000000f00 */
[----:B------:R-:W-:Y:S01]  /*6540*/  FMUL R2, R75, 8388608 ;  /* 0x4b0000004b027820 */ /* 0x000fe20000400000 */
[----:B------:R-:W2:Y:S01]  /*6550*/  S2R R76, SR_CTAID.X ;  /* 0x00000000004c7919 */ /* 0x000ea20000002500 */
[----:B------:R-:W-:Y:S01]  /*6560*/  FSETP.GEU.AND P6, PT, |R51|, 1.175494350822287508e-38, PT ;  /* 0x008000003300780b */ /* 0x000fe20003fce200 */
[----:B------:R-:W-:Y:S01]  /*6570*/  IMAD.MOV.U32 R49, RZ, RZ, R52 ;  /* 0x000000ffff317224 */ /* 0x000fe200078e0034 */
[C---:B------:R-:W-:Y:S01]  /*6580*/  FSETP.GEU.AND P5, PT, R48.reuse, 1.175494350822287508e-38, PT ;  /* 0x008000003000780b */ /* 0x040fe20003fae000 */
[----:B------:R-:W3:Y:S01]  /*6590*/  S2R R80, SR_CTAID.Y ;  /* 0x0000000000507919 */ /* 0x000ee20000002600 */
[----:B------:R-:W-:-:S03]  /*65a0*/  FMUL R7, R48, 8388608 ;  /* 0x4b00000030077820 */ /* 0x000fc60000400000 */
[----:B------:R-:W-:Y:S02]  /*65b0*/  BAR.SYNC.DEFER_BLOCKING 0x0 ;  /* 0x0000000000007b1d */ /* 0x000fe40000010000 */
[----:B------:R-:W-:-:S04]  /*65c0*/  FSEL R81, R7, R48, !P5 ;  /* 0x0000003007517208 */ /* 0x000fc80006800000 */
[----:B------:R-:W-:Y:S02]  /*65d0*/  IADD3 R7, R81, -0x3f3504f3, RZ ;  /* 0xc0cafb0d51077810 */ /* 0x000fe40007ffe0ff */
[----:B0-----:R-:W-:Y:S02]  /*65e0*/  SHF.R.U32.HI R72, RZ, 0x5, R72 ;  /* 0x00000005ff487819 */ /* 0x001fe40000011648 */
[----:B------:R-:W-:Y:S02]  /*65f0*/  LOP3.LUT R44, R7, 0xff800000, RZ, 0xc0, !PT ;  /* 0xff800000072c7812 */ /* 0x000fe400078ec0ff */
[----:B------:R-:W-:Y:S02]  /*6600*/  SGXT.U32 R72, R72, 0x2 ;  /* 0x000000024848781a */ /* 0x000fe40000000000 */
[----:B-1----:R-:W-:Y:S01]  /*6610*/  LOP3.LUT R78, R74, 0x1f, RZ, 0xc0, !PT ;  /* 0x0000001f4a4e7812 */ /* 0x002fe200078ec0ff */
[----:B------:R0:W-:Y:S01]  /*6620*/  I2F R46, R44 ;  /* 0x0000002c002e7306 */ /* 0x0001e20000201400 */
[--C-:B------:R-:W-:Y:S01]  /*6630*/  SHF.R.S32.HI R0, RZ, 0x3, R74.reuse ;  /* 0x00000003ff007819 */ /* 0x100fe2000001144a */
[----:B------:R-:W-:Y:S01]  /*6640*/  IMAD R10, R72, c[0x0][0x1c8], RZ ;  /* 0x00007200480a7a24 */ /* 0x000fe200078e02ff */
[----:B--2---:R-:W-:Y:S01]  /*6650*/  LEA R76, R76, R78, 0x5 ;  /* 0x0000004e4c4c7211 */ /* 0x004fe200078e28ff */
[----:B------:R-:W1:Y:S01]  /*6660*/  S2R R72, SR_TID.X ;  /* 0x0000000000487919 */ /* 0x000e620000002100 */
[--C-:B------:R-:W-:Y:S01]  /*6670*/  SHF.R.U32.HI R3, RZ, 0x1, R74.reuse ;  /* 0x00000001ff037819 */ /* 0x100fe2000001164a */
[----:B---3--:R-:W-:Y:S01]  /*6680*/  IMAD R4, R80, c[0x0][0x1c0], RZ ;  /* 0x0000700050047a24 */ /* 0x008fe200078e02ff */
[----:B------:R-:W-:Y:S01]  /*6690*/  SGXT R0, R0, 0x1 ;  /* 0x000000010000781a */ /* 0x000fe20000000200 */
[----:B------:R-:W-:Y:S01]  /*66a0*/  IMAD R6, R76, c[0x0][0x1c4], RZ ;  /* 0x000071004c067a24 */ /* 0x000fe200078e02ff */
[----:B------:R-:W-:Y:S01]  /*66b0*/  LOP3.LUT R12, R3, 0xc, RZ, 0xc0, !PT ;  /* 0x0000000c030c7812 */ /* 0x000fe200078ec0ff */
[----:B------:R-:W-:Y:S01]  /*66c0*/  IMAD.SHL.U32 R3, R4, 0x2, RZ ;  /* 0x0000000204037824 */ /* 0x000fe200078e00ff */
[----:B------:R-:W-:Y:S01]  /*66d0*/  LEA R11, R45, R10, 0x2 ;  /* 0x0000000a2d0b7211 */ /* 0x000fe200078e10ff */
[----:B------:R-:W-:Y:S01]  /*66e0*/  IMAD.SHL.U32 R8, R6, 0x2, RZ ;  /* 0x0000000206087824 */ /* 0x000fe200078e00ff */
[----:B------:R-:W-:Y:S01]  /*66f0*/  LOP3.LUT R9, R0, 0x440, RZ, 0xc0, !PT ;  /* 0x0000044000097812 */ /* 0x000fe200078ec0ff */
[----:B------:R-:W-:Y:S01]  /*6700*/  IMAD.HI R4, R4, 0x2, RZ ;  /* 0x0000000204047827 */ /* 0x000fe200078e02ff */
[----:B------:R-:W-:-:S02]  /*6710*/  SHF.R.S32.HI R14, RZ, 0x4, R74 ;  /* 0x00000004ff0e7819 */ /* 0x000fc4000001144a */
[----:B------:R-:W-:Y:S01]  /*6720*/  IADD3 R25, P1, P2, R8, c[0x0][0x178], R3 ;  /* 0x00005e0008197a10 */ /* 0x000fe20007a3e003 */
[----:B------:R-:W-:Y:S01]  /*6730*/  IMAD.SHL.U32 R3, R74, 0x4, RZ ;  /* 0x000000044a037824 */ /* 0x000fe200078e00ff */
[----:B------:R-:W-:Y:S02]  /*6740*/  SGXT R14, R14, 0x1 ;  /* 0x000000010e0e781a */ /* 0x000fe40000000200 */
[----:B------:R-:W-:Y:S02]  /*6750*/  SHF.L.U32 R73, R74, 0x1, RZ ;  /* 0x000000014a497819 */ /* 0x000fe400000006ff */
[----:B------:R-:W-:Y:S02]  /*6760*/  LOP3.LUT R16, R14, 0x804, RZ, 0xc0, !PT ;  /* 0x000008040e107812 */ /* 0x000fe400078ec0ff */
[----:B------:R-:W-:Y:S02]  /*6770*/  LOP3.LUT R73, R73, 0x3c, RZ, 0xc0, !PT ;  /* 0x0000003c49497812 */ /* 0x000fe400078ec0ff */
[----:B------:R-:W-:-:S02]  /*6780*/  LOP3.LUT R16, R16, 0x80, R3, 0xf8, !PT ;  /* 0x0000008010107812 */ /* 0x000fc400078ef803 */
[----:B-1----:R-:W-:Y:S02]  /*6790*/  LOP3.LUT R72, R72, 0x7, RZ, 0xc0, !PT ;  /* 0x0000000748487812 */ /* 0x002fe400078ec0ff */
[----:B0-----:R-:W-:Y:S02]  /*67a0*/  IADD3 R44, R81, -R44, RZ ;  /* 0x8000002c512c7210 */ /* 0x001fe40007ffe0ff */
[C---:B------:R-:W-:Y:S01]  /*67b0*/  LEA R0, R72.reuse, R12, 0x4 ;  /* 0x0000000c48007211 */ /* 0x040fe200078e20ff */
[C---:B------:R-:W-:Y:S01]  /*67c0*/  IMAD R12, R45.reuse, 0x4, R11 ;  /* 0x000000042d0c7824 */ /* 0x040fe200078e020b */
[----:B------:R-:W-:Y:S02]  /*67d0*/  LEA R17, R72, R9, 0x3 ;  /* 0x0000000948117211 */ /* 0x000fe400078e18ff */
[C---:B------:R-:W-:Y:S01]  /*67e0*/  SHF.L.U32 R9, R74.reuse, 0x6, RZ ;  /* 0x000000064a097819 */ /* 0x040fe200000006ff */
[----:B------:R-:W-:Y:S01]  /*67f0*/  IMAD R8, R45, 0x4, R12 ;  /* 0x000000042d087824 */ /* 0x000fe200078e020c */
[----:B------:R-:W-:-:S02]  /*6800*/  LOP3.LUT R72, R74, 0x60, RZ, 0xc0, !PT ;  /* 0x000000604a487812 */ /* 0x000fc400078ec0ff */
[----:B------:R-:W-:Y:S01]  /*6810*/  LOP3.LUT R15, R9, 0x40, RZ, 0xc0, !PT ;  /* 0x00000040090f7812 */ /* 0x000fe200078ec0ff */
[----:B------:R-:W-:Y:S01]  /*6820*/  IMAD.HI R9, R6, 0x2, RZ ;  /* 0x0000000206097827 */ /* 0x000fe200078e02ff */
[----:B------:R-:W-:Y:S02]  /*6830*/  LEA R13, R45, R8, 0x2 ;  /* 0x000000082d0d7211 */ /* 0x000fe400078e10ff */
[-C--:B------:R-:W-:Y:S01]  /*6840*/  LEA R36, P3, R12, R25.reuse, 0x1 ;  /* 0x000000190c247211 */ /* 0x080fe200078608ff */
[----:B------:R-:W-:Y:S01]  /*6850*/  IMAD R72, R72, 0x8, R73 ;  /* 0x0000000848487824 */ /* 0x000fe200078e0249 */
[----:B------:R-:W-:Y:S01]  /*6860*/  IADD3.X R43, R9, c[0x0][0x17c], R4, P1, P2 ;  /* 0x00005f00092b7a10 */ /* 0x000fe20000fe4404 */
[----:B------:R-:W-:Y:S01]  /*6870*/  IMAD R14, R45, 0x4, R13 ;  /* 0x000000042d0e7824 */ /* 0x000fe200078e020d */
[-C--:B------:R-:W-:Y:S01]  /*6880*/  LEA R40, P1, R10, R25.reuse, 0x1 ;  /* 0x000000190a287211 */ /* 0x080fe200078208ff */
[----:B------:R-:W-:Y:S01]  /*6890*/  IMAD.IADD R72, R15, 0x1, R72 ;  /* 0x000000010f487824 */ /* 0x000fe200078e0248 */
[----:B------:R-:W-:-:S02]  /*68a0*/  LEA R38, P2, R11, R25, 0x1 ;  /* 0x000000190b267211 */ /* 0x000fc400078408ff */
[C---:B------:R-:W-:Y:S02]  /*68b0*/  LEA R6, R45.reuse, R14, 0x2 ;  /* 0x0000000e2d067211 */ /* 0x040fe400078e10ff */
[-C--:B------:R-:W-:Y:S02]  /*68c0*/  LEA.HI.X.SX32 R41, R10, R43.reuse, 0x1, P1 ;  /* 0x0000002b0a297211 */ /* 0x080fe400008f0eff */
[----:B------:R-:W-:Y:S02]  /*68d0*/  LEA R4, R45, R6, 0x2 ;  /* 0x000000062d047211 */ /* 0x000fe400078e10ff */
[----:B------:R-:W-:Y:S02]  /*68e0*/  LEA.HI.X.SX32 R39, R11, R43, 0x1, P2 ;  /* 0x0000002b0b277211 */ /* 0x000fe400010f0eff */
[-C--:B------:R-:W-:Y:S01]  /*68f0*/  LEA R34, P1, R8, R25.reuse, 0x1 ;  /* 0x0000001908227211 */ /* 0x080fe200078208ff */
[----:B------:R-:W-:Y:S01]  /*6900*/  IMAD R9, R45, 0x4, R4 ;  /* 0x000000042d097824 */ /* 0x000fe200078e0204 */
[----:B------:R-:W-:-:S02]  /*6910*/  LEA R32, P2, R13, R25, 0x1 ;  /* 0x000000190d207211 */ /* 0x000fc400078408ff */
[----:B------:R-:W-:Y:S02]  /*6920*/  LEA.HI.X.SX32 R35, R8, R43, 0x1, P1 ;  /* 0x0000002b08237211 */ /* 0x000fe400008f0eff */
[----:B------:R-:W-:Y:S02]  /*6930*/  LEA R10, R45, R9, 0x2 ;  /* 0x000000092d0a7211 */ /* 0x000fe400078e10ff */
[----:B------:R-:W-:Y:S02]  /*6940*/  LEA.HI.X.SX32 R33, R13, R43, 0x1, P2 ;  /* 0x0000002b0d217211 */ /* 0x000fe400010f0eff */
[-C--:B------:R-:W-:Y:S01]  /*6950*/  LEA R28, P1, R6, R25.reuse, 0x1 ;  /* 0x00000019061c7211 */ /* 0x080fe200078208ff */
[----:B------:R-:W-:Y:S01]  /*6960*/  IMAD R11, R45, 0x4, R10 ;  /* 0x000000042d0b7824 */ /* 0x000fe200078e020a */
[----:B------:R-:W-:Y:S02]  /*6970*/  LEA R26, P2, R4, R25, 0x1 ;  /* 0x00000019041a7211 */ /* 0x000fe400078408ff */
[----:B------:R-:W-:-:S02]  /*6980*/  LEA.HI.X.SX32 R37, R12, R43, 0x1, P3 ;  /* 0x0000002b0c257211 */ /* 0x000fc400018f0eff */
[C---:B------:R-:W-:Y:S02]  /*6990*/  LEA R8, R45.reuse, R11, 0x2 ;  /* 0x0000000b2d087211 */ /* 0x040fe400078e10ff */
[----:B------:R-:W-:Y:S02]  /*69a0*/  LEA R30, P3, R14, R25, 0x1 ;  /* 0x000000190e1e7211 */ /* 0x000fe400078608ff */
[-C--:B------:R-:W-:Y:S01]  /*69b0*/  LEA.HI.X.SX32 R29, R6, R43.reuse, 0x1, P1 ;  /* 0x0000002b061d7211 */ /* 0x080fe200008f0eff */
[----:B------:R-:W-:Y:S01]  /*69c0*/  IMAD R15, R45, 0x4, R8 ;  /* 0x000000042d0f7824 */ /* 0x000fe200078e0208 */
[----:B------:R-:W-:Y:S02]  /*69d0*/  LOP3.LUT R17, R17, 0x40, R74, 0x78, !PT ;  /* 0x0000004011117812 */ /* 0x000fe400078e784a */
[----:B------:R-:W-:Y:S02]  /*69e0*/  LEA.HI.X.SX32 R27, R4, R43, 0x1, P2 ;  /* 0x0000002b041b7211 */ /* 0x000fe400010f0eff */
[----:B------:R-:W-:-:S02]  /*69f0*/  LEA R20, P1, R10, R25, 0x1 ;  /* 0x000000190a147211 */ /* 0x000fc400078208ff */
[----:B------:R-:W-:Y:S02]  /*6a00*/  LEA R18, P2, R11, R25, 0x1 ;  /* 0x000000190b127211 */ /* 0x000fe400078408ff */
[----:B------:R-:W-:Y:S02]  /*6a10*/  LEA.HI.X.SX32 R31, R14, R43, 0x1, P3 ;  /* 0x0000002b0e1f7211 */ /* 0x000fe400018f0eff */
[----:B------:R-:W-:Y:S02]  /*6a20*/  LEA R4, R45, R15, 0x2 ;  /* 0x0000000f2d047211 */ /* 0x000fe400078e10ff */
[----:B------:R-:W-:Y:S02]  /*6a30*/  LEA R22, P3, R9, R25, 0x1 ;  /* 0x0000001909167211 */ /* 0x000fe400078608ff */
[----:B------:R-:W-:Y:S01]  /*6a40*/  LOP3.LUT R73, R16, R17, RZ, 0xfc, !PT ;  /* 0x0000001110497212 */ /* 0x000fe200078efcff */
[----:B------:R-:W-:Y:S01]  /*6a50*/  IMAD R6, R45, 0x4, R4 ;  /* 0x000000042d067824 */ /* 0x000fe200078e0204 */
[----:B------:R-:W-:-:S02]  /*6a60*/  LEA.HI.X.SX32 R21, R10, R43, 0x1, P1 ;  /* 0x0000002b0a157211 */ /* 0x000fc400008f0eff */
[----:B------:R-:W-:Y:S02]  /*6a70*/  LEA.HI.X.SX32 R19, R11, R43, 0x1, P2 ;  /* 0x0000002b0b137211 */ /* 0x000fe400010f0eff */
[-C--:B------:R-:W-:Y:S02]  /*6a80*/  LEA R16, P1, R15, R25.reuse, 0x1 ;  /* 0x000000190f107211 */ /* 0x080fe400078208ff */
[----:B------:R-:W-:Y:S02]  /*6a90*/  LEA R14, P2, R4, R25, 0x1 ;  /* 0x00000019040e7211 */ /* 0x000fe400078408ff */
[----:B------:R-:W-:Y:S02]  /*6aa0*/  LEA.HI.X.SX32 R23, R9, R43, 0x1, P3 ;  /* 0x0000002b09177211 */ /* 0x000fe400018f0eff */
[----:B------:R-:W-:Y:S02]  /*6ab0*/  LEA R12, P3, R8, R25, 0x1 ;  /* 0x00000019080c7211 */ /* 0x000fe400078608ff */
[----:B------:R-:W-:-:S02]  /*6ac0*/  LEA.HI.X.SX32 R17, R15, R43, 0x1, P1 ;  /* 0x0000002b0f117211 */ /* 0x000fc400008f0eff */
[-C--:B------:R-:W-:Y:S01]  /*6ad0*/  LEA.HI.X.SX32 R15, R4, R43.reuse, 0x1, P2 ;  /* 0x0000002b040f7211 */ /* 0x080fe200010f0eff */
[----:B------:R-:W-:Y:S01]  /*6ae0*/  FMUL R4, R51, 8388608 ;  /* 0x4b00000033047820 */ /* 0x000fe20000400000 */
[----:B------:R-:W-:Y:S02]  /*6af0*/  FSETP.GEU.AND P2, PT, R75, 1.175494350822287508e-38, PT ;  /* 0x008000004b00780b */ /* 0x000fe40003f4e000 */
[----:B------:R-:W-:Y:S02]  /*6b00*/  LEA.HI.X.SX32 R13, R8, R43, 0x1, P3 ;  /* 0x0000002b080d7211 */ /* 0x000fe400018f0eff */
[----:B------:R-:W-:Y:S02]  /*6b10*/  LEA R8, P3, R6, R25, 0x1 ;  /* 0x0000001906087211 */ /* 0x000fe400078608ff */
[----:B------:R-:W-:Y:S02]  /*6b20*/  LEA R11, R45, R6, 0x2 ;  /* 0x000000062d0b7211 */ /* 0x000fe400078e10ff */
[----:B------:R-:W-:-:S02]  /*6b30*/  FSEL R77, R2, R75, !P2 ;  /* 0x0000004b024d7208 */ /* 0x000fc40005000000 */
[----:B------:R-:W-:Y:S01]  /*6b40*/  LEA.HI.X.SX32 R9, R6, R43, 0x1, P3 ;  /* 0x0000002b06097211 */ /* 0x000fe200018f0eff */
[----:B------:R-:W-:Y:S01]  /*6b50*/  FMUL R6, R47, 8388608 ;  /* 0x4b0000002f067820 */ /* 0x000fe20000400000 */
[----:B------:R-:W-:Y:S02]  /*6b60*/  LEA R10, P4, R11, R25, 0x1 ;  /* 0x000000190b0a7211 */ /* 0x000fe400078808ff */
[----:B------:R-:W-:Y:S02]  /*6b70*/  FSETP.GEU.AND P3, PT, R51, 1.175494350822287508e-38, PT ;  /* 0x008000003300780b */ /* 0x000fe40003f6e000 */
[----:B------:R-:W-:Y:S02]  /*6b80*/  IADD3 R2, R77, -0x3f3504f3, RZ ;  /* 0xc0cafb0d4d027810 */ /* 0x000fe40007ffe0ff */
[----:B------:R-:W-:Y:S02]  /*6b90*/  LEA.HI.X.SX32 R11, R11, R43, 0x1, P4 ;  /* 0x0000002b0b0b7211 */ /* 0x000fe400020f0eff */
[----:B------:R-:W-:-:S02]  /*6ba0*/  FSEL R79, R4, R51, !P3 ;  /* 0x00000033044f7208 */ /* 0x000fc40005800000 */
[----:B------:R-:W-:Y:S02]  /*6bb0*/  LOP3.LUT R4, R2, 0xff800000, RZ, 0xc0, !PT ;  /* 0xff80000002047812 */ /* 0x000fe400078ec0ff */
[----:B------:R-:W-:Y:S02]  /*6bc0*/  FSETP.GEU.AND P4, PT, R47, 1.175494350822287508e-38, PT ;  /* 0x008000002f00780b */ /* 0x000fe40003f8e000 */
[----:B------:R-:W-:Y:S01]  /*6bd0*/  IADD3 R2, R79, -0x3f3504f3, RZ ;  /* 0xc0cafb0d4f027810 */ /* 0x000fe20007ffe0ff */
[----:B------:R-:W0:Y:S01]  /*6be0*/  I2F R5, R4 ;  /* 0x0000000400057306 */ /* 0x000e220000201400 */
[----:B------:R-:W-:Y:S02]  /*6bf0*/  FSEL R74, R6, R47, !P4 ;  /* 0x0000002f064a7208 */ /* 0x000fe40006000000 */
[----:B------:R-:W-:Y:S02]  /*6c00*/  LOP3.LUT R6, R2, 0xff800000, RZ, 0xc0, !PT ;  /* 0xff80000002067812 */ /* 0x000fe400078ec0ff */
[----:B------:R-:W-:-:S02]  /*6c10*/  IADD3 R2, R74, -0x3f3504f3, RZ ;  /* 0xc0cafb0d4a027810 */ /* 0x000fc40007ffe0ff */
[----:B------:R-:W-:Y:S01]  /*6c20*/  FSETP.GT.AND P1, PT, |R48|, 8.50705917302346158658e+37, PT ;  /* 0x7e8000003000780b */ /* 0x000fe20003f24200 */
[----:B------:R-:W1:Y:S01]  /*6c30*/  I2F R24, R6 ;  /* 0x0000000600187306 */ /* 0x000e620000201400 */
[----:B------:R-:W-:Y:S02]  /*6c40*/  LOP3.LUT R25, R2, 0xff800000, RZ, 0xc0, !PT ;  /* 0xff80000002197812 */ /* 0x000fe400078ec0ff */
[----:B------:R-:W-:Y:S02]  /*6c50*/  FSEL R2, RZ, -23, P2 ;  /* 0xc1b80000ff027808 */ /* 0x000fe40001000000 */
[C---:B------:R-:W-:Y:S02]  /*6c60*/  FSETP.GEU.AND P2, PT, |R48|.reuse, 1.175494350822287508e-38, PT ;  /* 0x008000003000780b */ /* 0x040fe40003f4e200 */
[----:B------:R-:W-:Y:S01]  /*6c70*/  FSEL R43, RZ, -23, P5 ;  /* 0xc1b80000ff2b7808 */ /* 0x000fe20002800000 */
[----:B0-----:R-:W-:Y:S01]  /*6c80*/  FFMA.FTZ R2, R5, 1.1920928955078125e-07, R2 ;  /* 0x3400000005027823 */ /* 0x001fe20000010002 */
[----:B------:R-:W-:Y:S01]  /*6c90*/  FSEL R5, RZ, -23, P3 ;  /* 0xc1b80000ff057808 */ /* 0x000fe20001800000 */
[----:B------:R0:W2:Y:S01]  /*6ca0*/  I2F R42, R25 ;  /* 0x00000019002a7306 */ /* 0x0000a20000201400 */
[C---:B------:R-:W-:Y:S01]  /*6cb0*/  FSETP.GT.AND P3, PT, |R47|.reuse, 8.50705917302346158658e+37, PT ;  /* 0x7e8000002f00780b */ /* 0x040fe20003f64200 */
[----:B------:R-:W-:Y:S01]  /*6cc0*/  @P1 FMUL R48, R48, 0.25 ;  /* 0x3e80000030301820 */ /* 0x000fe20000400000 */
[----:B------:R-:W-:Y:S01]  /*6cd0*/  FSETP.GEU.AND P5, PT, |R47|, 1.175494350822287508e-38, PT ;  /* 0x008000002f00780b */ /* 0x000fe20003fae200 */
[----:B------:R-:W-:Y:S01]  /*6ce0*/  @P1 FMUL R55, R55, 0.25 ;  /* 0x3e80000037371820 */ /* 0x000fe20000400000 */
[----:B------:R-:W-:Y:S01]  /*6cf0*/  FSEL R7, RZ, -23, P4 ;  /* 0xc1b80000ff077808 */ /* 0x000fe20002000000 */
[----:B------:R-:W-:Y:S01]  /*6d00*/  @P1 FMUL R54, R54, 0.25 ;  /* 0x3e80000036361820 */ /* 0x000fe20000400000 */
[----:B------:R-:W-:Y:S01]  /*6d10*/  FSETP.GEU.AND P4, PT, |R75|, 1.175494350822287508e-38, PT ;  /* 0x008000004b00780b */ /* 0x000fe20003f8e200 */
[----:B------:R-:W-:Y:S01]  /*6d20*/  @P1 FMUL R59, R59, 0.25 ;  /* 0x3e8000003b3b1820 */ /* 0x000fe20000400000 */
[----:B------:R-:W-:Y:S01]  /*6d30*/  IADD3 R4, R77, -R4, RZ ;  /* 0x800000044d047210 */ /* 0x000fe20007ffe0ff */
[----:B------:R-:W-:Y:S01]  /*6d40*/  @P1 FMUL R58, R58, 0.25 ;  /* 0x3e8000003a3a1820 */ /* 0x000fe20000400000 */
[----:B------:R-:W-:Y:S01]  /*6d50*/  FSETP.GT.AND P1, PT, |R75|, 8.50705917302346158658e+37, PT ;  /* 0x7e8000004b00780b */ /* 0x000fe20003f24200 */
[----:B------:R-:W-:Y:S01]  /*6d60*/  @!P2 FMUL R48, R48, 16777216 ;  /* 0x4b8000003030a820 */ /* 0x000fe20000400000 */
[----:B0-----:R-:W-:Y:S01]  /*6d70*/  IADD3 R25, R74, -R25, RZ ;  /* 0x800000194a197210 */ /* 0x001fe20007ffe0ff */
[----:B-1----:R-:W-:Y:S01]  /*6d80*/  FFMA.FTZ R24, R24, 1.1920928955078125e-07, R5 ;  /* 0x3400000018187823 */ /* 0x002fe20000010005 */
[----:B------:R-:W-:Y:S01]  /*6d90*/  LOP3.LUT R3, R3, 0x70, RZ, 0xc0, !PT ;  /* 0x0000007003037812 */ /* 0x000fe200078ec0ff */
[----:B------:R-:W0:Y:S01]  /*6da0*/  MUFU.RCP R5, R48 ;  /* 0x0000003000057308 */ /* 0x000e220000001000 */
[----:B------:R-:W-:-:S02]  /*6db0*/  @P3 FMUL R47, R47, 0.25 ;  /* 0x3e8000002f2f3820 */ /* 0x000fc40000400000 */
[----:B------:R-:W-:Y:S02]  /*6dc0*/  @!P2 FMUL R55, R55, 16777216 ;  /* 0x4b8000003737a820 */ /* 0x000fe40000400000 */
[----:B------:R-:W-:Y:S02]  /*6dd0*/  @!P5 FMUL R47, R47, 16777216 ;  /* 0x4b8000002f2fd820 */ /* 0x000fe40000400000 */
[----:B------:R-:W-:Y:S02]  /*6de0*/  @!P2 FMUL R54, R54, 16777216 ;  /* 0x4b8000003636a820 */ /* 0x000fe40000400000 */
[----:B------:R-:W-:Y:S02]  /*6df0*/  @!P2 FMUL R59, R59, 16777216 ;  /* 0x4b8000003b3ba820 */ /* 0x000fe40000400000 */
[----:B------:R-:W-:Y:S01]  /*6e00*/  @!P2 FMUL R58, R58, 16777216 ;  /* 0x4b8000003a3aa820 */ /* 0x000fe20000400000 */
[----:B------:R-:W-:Y:S01]  /*6e10*/  FSETP.GT.AND P2, PT, |R51|, 8.50705917302346158658e+37, PT ;  /* 0x7e8000003300780b */ /* 0x000fe20003f44200 */
[----:B------:R-:W-:-:S02]  /*6e20*/  @P1 FMUL R75, R75, 0.25 ;  /* 0x3e8000004b4b1820 */ /* 0x000fc40000400000 */
[----:B------:R-:W-:Y:S02]  /*6e30*/  FFMA.FTZ R43, R46, 1.1920928955078125e-07, R43 ;  /* 0x340000002e2b7823 */ /* 0x000fe4000001002b */
[----:B------:R-:W1:Y:S01]  /*6e40*/  MUFU.RCP R46, R47 ;  /* 0x0000002f002e7308 */ /* 0x000e620000001000 */
[----:B------:R-:W-:Y:S02]  /*6e50*/  @!P4 FMUL R75, R75, 16777216 ;  /* 0x4b8000004b4bc820 */ /* 0x000fe40000400000 */
[----:B--2---:R-:W-:Y:S02]  /*6e60*/  FFMA.FTZ R42, R42, 1.1920928955078125e-07, R7 ;  /* 0x340000002a2a7823 */ /* 0x004fe40000010007 */
[C---:B0-----:R-:W-:Y:S02]  /*6e70*/  FMUL R7, R5.reuse, R55 ;  /* 0x0000003705077220 */ /* 0x041fe40000400000 */
[C---:B------:R-:W-:Y:S02]  /*6e80*/  FMUL R45, R5.reuse, R54 ;  /* 0x00000036052d7220 */ /* 0x040fe40000400000 */
[C---:B------:R-:W-:Y:S01]  /*6e90*/  FMUL R50, R5.reuse, R59 ;  /* 0x0000003b05327220 */ /* 0x040fe20000400000 */
[----:B------:R-:W-:Y:S01]  /*6ea0*/  MOV R59, 0x3dc6b27f ;  /* 0x3dc6b27f003b7802 */ /* 0x000fe20000000f00 */
[----:B------:R-:W-:-:S02]  /*6eb0*/  FMUL R52, R5, R58 ;  /* 0x0000003a05347220 */ /* 0x000fc40000400000 */
[----:B------:R-:W0:Y:S01]  /*6ec0*/  MUFU.RCP R5, R75 ;  /* 0x0000004b00057308 */ /* 0x000e220000001000 */
[----:B------:R-:W-:Y:S01]  /*6ed0*/  @P3 FMUL R49, R49, 0.25 ;  /* 0x3e80000031313820 */ /* 0x000fe20000400000 */
[----:B------:R-:W-:Y:S01]  /*6ee0*/  F2FP.BF16.PACK_AB R50, R7, R50 ;  /* 0x000000320732723e */ /* 0x000fe200000010ff */
[----:B------:R-:W-:Y:S01]  /*6ef0*/  @P3 FMUL R53, R53, 0.25 ;  /* 0x3e80000035353820 */ /* 0x000fe20000400000 */
[----:B------:R-:W-:Y:S01]  /*6f00*/  LOP3.LUT R7, R72, 0x40, RZ, 0x3c, !PT ;  /* 0x0000004048077812 */ /* 0x000fe200078e3cff */
[----:B------:R-:W-:Y:S01]  /*6f10*/  @P3 FMUL R57, R57, 0.25 ;  /* 0x3e80000039393820 */ /* 0x000fe20000400000 */
[----:B------:R-:W-:Y:S01]  /*6f20*/  F2FP.BF16.PACK_AB R52, R45, R52 ;  /* 0x000000342d34723e */ /* 0x000fe200000010ff */
[----:B------:R-:W-:Y:S01]  /*6f30*/  @P3 FMUL R56, R56, 0.25 ;  /* 0x3e80000038383820 */ /* 0x000fe20000400000 */
[----:B------:R-:W-:Y:S01]  /*6f40*/  ISETP.GE.U32.AND P3, PT, R74, 0x7f800000, PT ;  /* 0x7f8000004a00780c */ /* 0x000fe20003f66070 */
[----:B------:R-:W-:Y:S02]  /*6f50*/  @P2 FMUL R51, R51, 0.25 ;  /* 0x3e80000033332820 */ /* 0x000fe40000400000 */
[----:B------:R-:W-:-:S02]  /*6f60*/  @!P5 FMUL R49, R49, 16777216 ;  /* 0x4b8000003131d820 */ /* 0x000fc40000400000 */
[----:B------:R-:W-:Y:S02]  /*6f70*/  @!P5 FMUL R53, R53, 16777216 ;  /* 0x4b8000003535d820 */ /* 0x000fe40000400000 */
[----:B------:R-:W-:Y:S02]  /*6f80*/  @!P5 FMUL R57, R57, 16777216 ;  /* 0x4b8000003939d820 */ /* 0x000fe40000400000 */
[----:B------:R-:W-:Y:S01]  /*6f90*/  @!P5 FMUL R56, R56, 16777216 ;  /* 0x4b8000003838d820 */ /* 0x000fe20000400000 */
[----:B------:R-:W-:Y:S01]  /*6fa0*/  ISETP.GE.U32.AND P5, PT, R79, 0x7f800000, PT ;  /* 0x7f8000004f00780c */ /* 0x000fe20003fa6070 */
[----:B------:R-:W-:Y:S02]  /*6fb0*/  @P1 FMUL R60, R60, 0.25 ;  /* 0x3e8000003c3c1820 */ /* 0x000fe40000400000 */
[----:B------:R-:W-:Y:S02]  /*6fc0*/  @P1 FMUL R61, R61, 0.25 ;  /* 0x3e8000003d3d1820 */ /* 0x000fe40000400000 */
[----:B------:R-:W-:-:S02]  /*6fd0*/  @P1 FMUL R65, R65, 0.25 ;  /* 0x3e80000041411820 */ /* 0x000fc40000400000 */
[----:B------:R-:W-:Y:S01]  /*6fe0*/  @P1 FMUL R64, R64, 0.25 ;  /* 0x3e80000040401820 */ /* 0x000fe20000400000 */
[----:B------:R-:W-:Y:S01]  /*6ff0*/  ISETP.GE.U32.AND P1, PT, R81, 0x7f800000, PT ;  /* 0x7f8000005100780c */ /* 0x000fe20003f26070 */
[----:B------:R-:W-:Y:S02]  /*7000*/  @!P6 FMUL R51, R51, 16777216 ;  /* 0x4b8000003333e820 */ /* 0x000fe40000400000 */
[C---:B-1----:R-:W-:Y:S02]  /*7010*/  FMUL R48, R46.reuse, R49 ;  /* 0x000000312e307220 */ /* 0x042fe40000400000 */
[C---:B------:R-:W-:Y:S02]  /*7020*/  FMUL R47, R46.reuse, R53 ;  /* 0x000000352e2f7220 */ /* 0x040fe40000400000 */
[C---:B------:R-:W-:Y:S02]  /*7030*/  FMUL R54, R46.reuse, R57 ;  /* 0x000000392e367220 */ /* 0x040fe40000400000 */
[----:B------:R-:W-:-:S02]  /*7040*/  FMUL R49, R46, R56 ;  /* 0x000000382e317220 */ /* 0x000fc40000400000 */
[----:B------:R-:W-:Y:S01]  /*7050*/  @!P4 FMUL R60, R60, 16777216 ;  /* 0x4b8000003c3cc820 */ /* 0x000fe20000400000 */
[----:B------:R-:W1:Y:S01]  /*7060*/  MUFU.RCP R46, R51 ;  /* 0x00000033002e7308 */ /* 0x000e620000001000 */
[----:B------:R-:W-:Y:S01]  /*7070*/  @!P4 FMUL R61, R61, 16777216 ;  /* 0x4b8000003d3dc820 */ /* 0x000fe20000400000 */
[----:B------:R-:W-:Y:S01]  /*7080*/  F2FP.BF16.PACK_AB R48, R48, R49 ;  /* 0x000000313030723e */ /* 0x000fe200000010ff */
[----:B------:R-:W-:Y:S01]  /*7090*/  @!P4 FMUL R65, R65, 16777216 ;  /* 0x4b8000004141c820 */ /* 0x000fe20000400000 */
[----:B------:R-:W-:Y:S01]  /*70a0*/  F2FP.BF16.PACK_AB R47, R47, R54 ;  /* 0x000000362f2f723e */ /* 0x000fe200000010ff */
[----:B------:R-:W-:Y:S01]  /*70b0*/  @!P4 FMUL R64, R64, 16777216 ;  /* 0x4b8000004040c820 */ /* 0x000fe20000400000 */
[----:B------:R-:W-:Y:S01]  /*70c0*/  LOP3.LUT R49, R72, 0x4, RZ, 0x3c, !PT ;  /* 0x0000000448317812 */ /* 0x000fe200078e3cff */
[----:B------:R-:W-:Y:S01]  /*70d0*/  FADD R4, R4, -1 ;  /* 0xbf80000004047421 */ /* 0x000fe20000000000 */
[----:B------:R-:W-:Y:S01]  /*70e0*/  ISETP.GE.U32.AND P4, PT, R77, 0x7f800000, PT ;  /* 0x7f8000004d00780c */ /* 0x000fe20003f86070 */
[----:B0-----:R-:W-:-:S02]  /*70f0*/  FMUL R56, R5, R60 ;  /* 0x0000003c05387220 */ /* 0x001fc40000400000 */
[C---:B------:R-:W-:Y:S02]  /*7100*/  FMUL R55, R5.reuse, R61 ;  /* 0x0000003d05377220 */ /* 0x040fe40000400000 */
[C---:B------:R-:W-:Y:S02]  /*7110*/  FMUL R60, R5.reuse, R65 ;  /* 0x00000041053c7220 */ /* 0x040fe40000400000 */
[----:B------:R-:W-:Y:S02]  /*7120*/  FMUL R57, R5, R64 ;  /* 0x0000004005397220 */ /* 0x000fe40000400000 */
[----:B------:R-:W-:Y:S01]  /*7130*/  FFMA.FTZ R5, R4, R59, -0.16845393180847167969 ;  /* 0xbe2c7f3004057423 */ /* 0x000fe2000001003b */
[----:B------:R-:W-:Y:S01]  /*7140*/  F2FP.BF16.PACK_AB R55, R55, R60 ;  /* 0x0000003c3737723e */ /* 0x000fe200000010ff */
[----:B------:R-:W-:Y:S01]  /*7150*/  @P2 FMUL R63, R63, 0.25 ;  /* 0x3e8000003f3f2820 */ /* 0x000fe20000400000 */
[----:B------:R-:W-:Y:S01]  /*7160*/  F2FP.BF16.PACK_AB R56, R56, R57 ;  /* 0x000000393838723e */ /* 0x000fe200000010ff */
[----:B------:R-:W-:-:S02]  /*7170*/  @P2 FMUL R62, R62, 0.25 ;  /* 0x3e8000003e3e2820 */ /* 0x000fc40000400000 */
[----:B------:R-:W-:Y:S01]  /*7180*/  @P2 FMUL R66, R66, 0.25 ;  /* 0x3e80000042422820 */ /* 0x000fe20000400000 */
[----:B------:R-:W-:Y:S01]  /*7190*/  STS [R72+0x80], R55 ;  /* 0x0000803748007388 */ /* 0x000fe20000000800 */
[----:B------:R-:W-:Y:S01]  /*71a0*/  @P2 FMUL R67, R67, 0.25 ;  /* 0x3e80000043432820 */ /* 0x000fe20000400000 */
[----:B------:R-:W-:Y:S01]  /*71b0*/  FSETP.NEU.AND P2, PT, R77, RZ, PT ;  /* 0x000000ff4d00720b */ /* 0x000fe20003f4d000 */
[----:B------:R-:W-:Y:S01]  /*71c0*/  FFMA.FTZ R5, R4, R5, 0.1716887056827545166 ;  /* 0x3e2fcf2a04057423 */ /* 0x000fe20000010005 */
[----:B------:R-:W-:Y:S01]  /*71d0*/  STS [R72], R56 ;  /* 0x0000003848007388 */ /* 0x000fe20000000800 */
[----:B------:R-:W-:Y:S02]  /*71e0*/  @!P6 FMUL R63, R63, 16777216 ;  /* 0x4b8000003f3fe820 */ /* 0x000fe40000400000 */
[----:B------:R-:W-:Y:S02]  /*71f0*/  @!P6 FMUL R62, R62, 16777216 ;  /* 0x4b8000003e3ee820 */ /* 0x000fe40000400000 */
[----:B------:R-:W-:-:S02]  /*7200*/  @!P6 FMUL R66, R66, 16777216 ;  /* 0x4b8000004242e820 */ /* 0x000fc40000400000 */
[----:B------:R-:W-:Y:S02]  /*7210*/  @!P6 FMUL R67, R67, 16777216 ;  /* 0x4b8000004343e820 */ /* 0x000fe40000400000 */
[----:B------:R-:W-:Y:S02]  /*7220*/  FFMA.FTZ R5, R4, R5, -0.17900948226451873779 ;  /* 0xbe374e4304057423 */ /* 0x000fe40000010005 */
[C---:B-1----:R-:W-:Y:S02]  /*7230*/  FMUL R51, R46.reuse, R63 ;  /* 0x0000003f2e337220 */ /* 0x042fe40000400000 */
[C---:B------:R-:W-:Y:S02]  /*7240*/  FMUL R53, R46.reuse, R62 ;  /* 0x0000003e2e357220 */ /* 0x040fe40000400000 */
[C---:B------:R-:W-:Y:S02]  /*7250*/  FMUL R58, R46.reuse, R66 ;  /* 0x000000422e3a7220 */ /* 0x040fe40000400000 */
[----:B------:R-:W-:-:S02]  /*7260*/  FMUL R46, R46, R67 ;  /* 0x000000432e2e7220 */ /* 0x000fc40000400000 */
[C---:B------:R-:W-:Y:S01]  /*7270*/  FFMA.FTZ R5, R4.reuse, R5, 0.20512372255325317383 ;  /* 0x3e520bf404057423 */ /* 0x040fe20000010005 */
[----:B------:R-:W-:Y:S01]  /*7280*/  F2FP.BF16.PACK_AB R53, R53, R58 ;  /* 0x0000003a3535723e */ /* 0x000fe200000010ff */
[----:B------:R-:W-:Y:S01]  /*7290*/  IMAD.IADD R6, R79, 0x1, -R6 ;  /* 0x000000014f067824 */ /* 0x000fe200078e0a06 */
[----:B------:R-:W-:Y:S01]  /*72a0*/  F2FP.BF16.PACK_AB R46, R51, R46 ;  /* 0x0000002e332e723e */ /* 0x000fe200000010ff */
[----:B------:R-:W-:Y:S01]  /*72b0*/  FFMA.FTZ R5, R4, R5, -0.24046532809734344482 ;  /* 0xbe763c8b04057423 */ /* 0x000fe20000010005 */
[----:B------:R-:W-:Y:S01]  /*72c0*/  LOP3.LUT R51, R72, 0x44, RZ, 0x3c, !PT ;  /* 0x0000004448337812 */ /* 0x000fe200078e3cff */
[----:B------:R-:W-:Y:S01]  /*72d0*/  STS [R7+0x400], R53 ;  /* 0x0004003507007388 */ /* 0x000fe20000000800 */
[----:B------:R-:W-:Y:S02]  /*72e0*/  FADD R6, R6, -1 ;  /* 0xbf80000006067421 */ /* 0x000fe40000000000 */
[----:B------:R-:W-:Y:S01]  /*72f0*/  FFMA.FTZ R5, R4, R5, 0.28857114911079406738 ;  /* 0x3e93bf9904057423 */ /* 0x000fe20000010005 */
[----:B------:R0:W-:Y:S01]  /*7300*/  STS [R7+0x480], R46 ;  /* 0x0004802e07007388 */ /* 0x0001e20000000800 */
[----:B------:R-:W-:-:S02]  /*7310*/  FADD R45, R44, -1 ;  /* 0xbf8000002c2d7421 */ /* 0x000fc40000000000 */
[C---:B------:R-:W-:Y:S01]  /*7320*/  FFMA.FTZ R5, R4.reuse, R5, -0.36067417263984680176 ;  /* 0xbeb8aa4904057423 */ /* 0x040fe20000010005 */
[----:B------:R-:W-:Y:S01]  /*7330*/  STS [R49+0x800], R48 ;  /* 0x0008003031007388 */ /* 0x000fe20000000800 */
[----:B------:R-:W-:Y:S02]  /*7340*/  FADD R25, R25, -1 ;  /* 0xbf80000019197421 */ /* 0x000fe40000000000 */
[C---:B------:R-:W-:Y:S01]  /*7350*/  FFMA.FTZ R5, R4.reuse, R5, 0.48089820146560668945 ;  /* 0x3ef6384a04057423 */ /* 0x040fe20000010005 */
[----:B------:R-:W-:Y:S01]  /*7360*/  STS [R49+0x880], R47 ;  /* 0x0008802f31007388 */ /* 0x000fe20000000800 */
[----:B------:R-:W-:Y:S02]  /*7370*/  FFMA.FTZ R44, R25, R59, -0.16845393180847167969 ;  /* 0xbe2c7f30192c7423 */ /* 0x000fe4000001003b */
[----:B------:R-:W-:Y:S01]  /*7380*/  FFMA.FTZ R5, R4, R5, -0.72134751081466674805 ;  /* 0xbf38aa3b04057423 */ /* 0x000fe20000010005 */
[----:B------:R-:W-:Y:S01]  /*7390*/  STS [R51+0xc00], R52 ;  /* 0x000c003433007388 */ /* 0x000fe20000000800 */
[----:B0-----:R-:W-:-:S02]  /*73a0*/  FFMA.FTZ R7, R6, R59, -0.16845393180847167969 ;  /* 0xbe2c7f3006077423 */ /* 0x001fc4000001003b */
[C---:B------:R-:W-:Y:S01]  /*73b0*/  FMUL R5, R4.reuse, R5 ;  /* 0x0000000504057220 */ /* 0x040fe20000400000 */
[----:B------:R-:W-:Y:S01]  /*73c0*/  STS [R51+0xc80], R50 ;  /* 0x000c803233007388 */ /* 0x000fe20000000800 */
[----:B------:R-:W-:Y:S02]  /*73d0*/  FFMA.FTZ R46, R45, R59, -0.16845393180847167969 ;  /* 0xbe2c7f302d2e7423 */ /* 0x000fe4000001003b */
[----:B------:R-:W-:Y:S01]  /*73e0*/  FMUL R5, R4, R5 ;  /* 0x0000000504057220 */ /* 0x000fe20000400000 */
[----:B------:R-:W-:Y:S01]  /*73f0*/  BAR.SYNC.DEFER_BLOCKING 0x0 ;  /* 0x0000000000007b1d */ /* 0x000fe20000010000 */
[----:B------:R-:W-:Y:S02]  /*7400*/  FFMA.FTZ R7, R6, R7, 0.1716887056827545166 ;  /* 0x3e2fcf2a06077423 */ /* 0x000fe40000010007 */
[----:B------:R-:W-:Y:S01]  /*7410*/  FFMA.FTZ R5, R4, 1.4426950216293334961, R5 ;  /* 0x3fb8aa3b04057823 */ /* 0x000fe20000010005 */
[----:B------:R-:W-:Y:S01]  /*7420*/  LOP3.LUT R4, R73, 0x4, RZ, 0x3c, !PT ;  /* 0x0000000449047812 */ /* 0x000fe200078e3cff */
[----:B------:R-:W-:-:S02]  /*7430*/  FFMA.FTZ R46, R45, R46, 0.1716887056827545166 ;  /* 0x3e2fcf2a2d2e7423 */ /* 0x000fc4000001002e */
[C---:B------:R-:W-:Y:S02]  /*7440*/  FFMA.FTZ R7, R6.reuse, R7, -0.17900948226451873779 ;  /* 0xbe374e4306077423 */ /* 0x040fe40000010007 */
[C---:B------:R-:W-:Y:S02]  /*7450*/  FFMA.FTZ R46, R45.reuse, R46, -0.17900948226451873779 ;  /* 0xbe374e432d2e7423 */ /* 0x040fe4000001002e */
[C---:B------:R-:W-:Y:S02]  /*7460*/  FFMA.FTZ R7, R6.reuse, R7, 0.20512372255325317383 ;  /* 0x3e520bf406077423 */ /* 0x040fe40000010007 */
[C---:B------:R-:W-:Y:S02]  /*7470*/  FFMA.FTZ R46, R45.reuse, R46, 0.20512372255325317383 ;  /* 0x3e520bf42d2e7423 */ /* 0x040fe4000001002e */
[----:B------:R-:W-:Y:S02]  /*7480*/  FFMA.FTZ R7, R6, R7, -0.24046532809734344482 ;  /* 0xbe763c8b06077423 */ /* 0x000fe40000010007 */
[----:B------:R-:W-:-:S02]  /*7490*/  FFMA.FTZ R46, R45, R46, -0.24046532809734344482 ;  /* 0xbe763c8b2d2e7423 */ /* 0x000fc4000001002e */
[C---:B------:R-:W-:Y:S02]  /*74a0*/  FFMA.FTZ R7, R6.reuse, R7, 0.28857114911079406738 ;  /* 0x3e93bf9906077423 */ /* 0x040fe40000010007 */
[C---:B------:R-:W-:Y:S02]  /*74b0*/  FFMA.FTZ R46, R45.reuse, R46, 0.28857114911079406738 ;  /* 0x3e93bf992d2e7423 */ /* 0x040fe4000001002e */
[C---:B------:R-:W-:Y:S01]  /*74c0*/  FFMA.FTZ R7, R6.reuse, R7, -0.36067417263984680176 ;  /* 0xbeb8aa4906077423 */ /* 0x040fe20000010007 */
[----:B------:R-:W0:Y:S01]  /*74d0*/  LDS R47, [R73] ;  /* 0x00000000492f7984 */ /* 0x000e220000000800 */
[C---:B------:R-:W-:Y:S02]  /*74e0*/  FFMA.FTZ R46, R45.reuse, R46, -0.36067417263984680176 ;  /* 0xbeb8aa492d2e7423 */ /* 0x040fe4000001002e */
[----:B------:R-:W-:Y:S01]  /*74f0*/  FFMA.FTZ R7, R6, R7, 0.48089820146560668945 ;  /* 0x3ef6384a06077423 */ /* 0x000fe20000010007 */
[----:B------:R-:W1:Y:S01]  /*7500*/  LDS R55, [R4] ;  /* 0x0000000004377984 */ /* 0x000e620000000800 */
[----:B------:R-:W-:-:S02]  /*7510*/  FFMA.FTZ R46, R45, R46, 0.48089820146560668945 ;  /* 0x3ef6384a2d2e7423 */ /* 0x000fc4000001002e */
[----:B------:R-:W-:Y:S01]  /*7520*/  FFMA.FTZ R44, R25, R44, 0.1716887056827545166 ;  /* 0x3e2fcf2a192c7423 */ /* 0x000fe2000001002c */
[----:B------:R-:W2:Y:S01]  /*7530*/  LDS R49, [R73+0x100] ;  /* 0x0001000049317984 */ /* 0x000ea20000000800 */
[C---:B------:R-:W-:Y:S02]  /*7540*/  FFMA.FTZ R7, R6.reuse, R7, -0.72134751081466674805 ;  /* 0xbf38aa3b06077423 */ /* 0x040fe40000010007 */
[----:B------:R-:W-:Y:S01]  /*7550*/  FFMA.FTZ R46, R45, R46, -0.72134751081466674805 ;  /* 0xbf38aa3b2d2e7423 */ /* 0x000fe2000001002e */
[----:B------:R-:W3:Y:S01]  /*7560*/  LDS R57, [R4+0x100] ;  /* 0x0001000004397984 */ /* 0x000ee20000000800 */
[----:B------:R-:W-:Y:S02]  /*7570*/  FFMA.FTZ R44, R25, R44, -0.17900948226451873779 ;  /* 0xbe374e43192c7423 */ /* 0x000fe4000001002c */
[----:B------:R-:W-:Y:S01]  /*7580*/  FMUL R7, R6, R7 ;  /* 0x0000000706077220 */ /* 0x000fe20000400000 */
[----:B------:R-:W4:Y:S01]  /*7590*/  LDS R51, [R73+0x200] ;  /* 0x0002000049337984 */ /* 0x000f220000000800 */
[----:B------:R-:W-:-:S02]  /*75a0*/  FMUL R46, R45, R46 ;  /* 0x0000002e2d2e7220 */ /* 0x000fc40000400000 */
[----:B------:R-:W-:Y:S01]  /*75b0*/  FFMA.FTZ R44, R25, R44, 0.20512372255325317383 ;  /* 0x3e520bf4192c7423 */ /* 0x000fe2000001002c */
[----:B------:R-:W5:Y:S01]  /*75c0*/  LDS R59, [R4+0x200] ;  /* 0x00020000043b7984 */ /* 0x000f620000000800 */
[----:B------:R-:W-:Y:S02]  /*75d0*/  FMUL R7, R6, R7 ;  /* 0x0000000706077220 */ /* 0x000fe40000400000 */
[----:B------:R-:W-:Y:S01]  /*75e0*/  FMUL R46, R45, R46 ;  /* 0x0000002e2d2e7220 */ /* 0x000fe20000400000 */
[----:B------:R-:W5:Y:S01]  /*75f0*/  LDS R53, [R73+0x300] ;  /* 0x0003000049357984 */ /* 0x000f620000000800 */
[----:B------:R-:W-:Y:S02]  /*7600*/  FFMA.FTZ R44, R25, R44, -0.24046532809734344482 ;  /* 0xbe763c8b192c7423 */ /* 0x000fe4000001002c */
[----:B------:R-:W-:Y:S01]  /*7610*/  FADD R2, R2, R5 ;  /* 0x0000000502027221 */ /* 0x000fe20000000000 */
[----:B------:R0:W5:Y:S01]  /*7620*/  LDS R61, [R4+0x300] ;  /* 0x00030000043d7984 */ /* 0x0001620000000800 */
[----:B------:R-:W-:Y:S01]  /*7630*/  FFMA.FTZ R7, R6, 1.4426950216293334961, R7 ;  /* 0x3fb8aa3b06077823 */ /* 0x000fe20000010007 */
[----:B------:R-:W-:Y:S01]  /*7640*/  @P5 MOV R6, 0x7f800000 ;  /* 0x7f80000000065802 */ /* 0x000fe20000000f00 */
[----:B------:R-:W-:Y:S01]  /*7650*/  FFMA.FTZ R46, R45, 1.4426950216293334961, R46 ;  /* 0x3fb8aa3b2d2e7823 */ /* 0x000fe2000001002e */
[----:B------:R-:W-:Y:S01]  /*7660*/  @P3 MOV R5, 0x7f800000 ;  /* 0x7f80000000053802 */ /* 0x000fe20000000f00 */
[----:B------:R-:W-:-:S02]  /*7670*/  FFMA.FTZ R44, R25, R44, 0.28857114911079406738 ;  /* 0x3e93bf99192c7423 */ /* 0x000fc4000001002c */
[----:B------:R-:W-:Y:S02]  /*7680*/  FADD R43, R43, R46 ;  /* 0x0000002e2b2b7221 */ /* 0x000fe40000000000 */
[----:B0-----:R-:W-:Y:S02]  /*7690*/  @P4 IMAD.MOV.U32 R4, RZ, RZ, 0x7f800000 ;  /* 0x7f800000ff044424 */ /* 0x001fe400078e00ff */
[----:B------:R-:W-:Y:S01]  /*76a0*/  FADD R7, R24, R7 ;  /* 0x0000000718077221 */ /* 0x000fe20000000000 */
[----:B------:R-:W-:Y:S01]  /*76b0*/  STG.E.U16 [R40.64], R47 ;  /* 0x0000002f28007986 */ /* 0x000fe2000c101504 */
[----:B------:R-:W-:Y:S01]  /*76c0*/  @P4 FFMA.FTZ R2, R77, R4, +INF ;  /* 0x7f8000004d024423 */ /* 0x000fe20000010004 */
[C---:B------:R-:W-:Y:S01]  /*76d0*/  FSETP.NEU.AND P4, PT, R79.reuse, RZ, PT ;  /* 0x000000ff4f00720b */ /* 0x040fe20003f8d000 */
[----:B------:R-:W-:Y:S01]  /*76e0*/  @P1 IMAD.MOV.U32 R4, RZ, RZ, 0x7f800000 ;  /* 0x7f800000ff041424 */ /* 0x000fe200078e00ff */
[----:B-1----:R-:W-:Y:S01]  /*76f0*/  STG.E.U16 [R38.64], R55 ;  /* 0x0000003726007986 */ /* 0x002fe2000c101504 */
[----:B------:R-:W-:Y:S01]  /*7700*/  @P5 FFMA.FTZ R7, R79, R6, +INF ;  /* 0x7f8000004f075423 */ /* 0x000fe20000010006 */
[----:B------:R-:W-:Y:S01]  /*7710*/  PRMT R6, R55, 0x7632, R6 ;  /* 0x0000763237067816 */ /* 0x000fe20000000006 */
[----:B------:R-:W-:Y:S01]  /*7720*/  @P1 FFMA.FTZ R43, R81, R4, +INF ;  /* 0x7f800000512b1423 */ /* 0x000fe20000010004 */
[----:B--2---:R-:W-:Y:S01]  /*7730*/  STG.E.U16 [R36.64], R49 ;  /* 0x0000003124007986 */ /* 0x004fe2000c101504 */
[----:B------:R-:W-:Y:S01]  /*7740*/  PRMT R4, R47, 0x7632, R4 ;  /* 0x000076322f047816 */ /* 0x000fe20000000004 */
[C---:B------:R-:W-:Y:S01]  /*7750*/  FFMA.FTZ R44, R25.reuse, R44, -0.36067417263984680176 ;  /* 0xbeb8aa49192c7423 */ /* 0x040fe2000001002c */
[----:B------:R-:W-:Y:S01]  /*7760*/  FSETP.NEU.AND P5, PT, R74, RZ, PT ;  /* 0x000000ff4a00720b */ /* 0x000fe20003fad000 */
[----:B---3--:R-:W-:Y:S02]  /*7770*/  STG.E.U16 [R34.64], R57 ;  /* 0x0000003922007986 */ /* 0x008fe4000c101504 */
[----:B------:R-:W-:-:S02]  /*7780*/  FFMA.FTZ R44, R25, R44, 0.48089820146560668945 ;  /* 0x3ef6384a192c7423 */ /* 0x000fc4000001002c */
[----:B----4-:R0:W-:Y:S02]  /*7790*/  STG.E.U16 [R32.64], R51 ;  /* 0x0000003320007986 */ /* 0x0101e4000c101504 */
[C---:B------:R-:W-:Y:S02]  /*77a0*/  FFMA.FTZ R44, R25.reuse, R44, -0.72134751081466674805 ;  /* 0xbf38aa3b192c7423 */ /* 0x040fe4000001002c */
[----:B-----5:R1:W-:Y:S02]  /*77b0*/  STG.E.U16 [R30.64], R59 ;  /* 0x0000003b1e007986 */ /* 0x0203e4000c101504 */
[C---:B------:R-:W-:Y:S02]  /*77c0*/  FMUL R44, R25.reuse, R44 ;  /* 0x0000002c192c7220 */ /* 0x040fe40000400000 */
[----:B------:R2:W-:Y:S02]  /*77d0*/  STG.E.U16 [R28.64], R53 ;  /* 0x000000351c007986 */ /* 0x0005e4000c101504 */
[----:B------:R-:W-:-:S02]  /*77e0*/  FMUL R44, R25, R44 ;  /* 0x0000002c192c7220 */ /* 0x000fc40000400000 */
[----:B------:R3:W-:Y:S01]  /*77f0*/  STG.E.U16 [R26.64], R61 ;  /* 0x0000003d1a007986 */ /* 0x0007e2000c101504 */
[----:B0-----:R-:W-:Y:S01]  /*7800*/  PRMT R51, R51, 0x7632, R51 ;  /* 0x0000763233337816 */ /* 0x001fe20000000033 */
[----:B------:R-:W-:Y:S02]  /*7810*/  FFMA.FTZ R25, R25, 1.4426950216293334961, R44 ;  /* 0x3fb8aa3b19197823 */ /* 0x000fe4000001002c */
[----:B------:R0:W-:Y:S01]  /*7820*/  STG.E.U16 [R22.64], R4 ;  /* 0x0000000416007986 */ /* 0x0001e2000c101504 */
[----:B-1----:R-:W-:Y:S01]  /*7830*/  PRMT R59, R59, 0x7632, R59 ;  /* 0x000076323b3b7816 */ /* 0x002fe2000000003b */
[----:B------:R-:W-:Y:S02]  /*7840*/  FADD R25, R42, R25 ;  /* 0x000000192a197221 */ /* 0x000fe40000000000 */
[----:B------:R1:W-:Y:S01]  /*7850*/  STG.E.U16 [R20.64], R6 ;  /* 0x0000000614007986 */ /* 0x0003e2000c101504 */
[----:B--2---:R-:W-:Y:S01]  /*7860*/  PRMT R53, R53, 0x7632, R53 ;  /* 0x0000763235357816 */ /* 0x004fe20000000035 */
[----:B------:R-:W-:Y:S01]  /*7870*/  @P3 FFMA.FTZ R25, R74, R5, +INF ;  /* 0x7f8000004a193423 */ /* 0x000fe20000010005 */
[----:B------:R-:W-:-:S02]  /*7880*/  FSETP.NEU.AND P3, PT, R81, RZ, PT ;  /* 0x000000ff5100720b */ /* 0x000fc40003f6d000 */
[----:B---3--:R-:W-:Y:S02]  /*7890*/  PRMT R61, R61, 0x7632, R61 ;  /* 0x000076323d3d7816 */ /* 0x008fe4000000003d */
[----:B------:R-:W-:Y:S02]  /*78a0*/  FSEL R5, R2, -INF , P2 ;  /* 0xff80000002057808 */ /* 0x000fe40001000000 */
[----:B0-----:R-:W-:Y:S02]  /*78b0*/  PRMT R23, R49, 0x7632, R23 ;  /* 0x0000763231177816 */ /* 0x001fe40000000017 */
[----:B------:R-:W-:Y:S01]  /*78c0*/  FSEL R2, R7, -INF , P4 ;  /* 0xff80000007027808 */ /* 0x000fe20002000000 */
[----:B------:R-:W-:Y:S01]  /*78d0*/  FFMA R68, R5, 0.69314718246459960938, R68 ;  /* 0x3f31721805447823 */ /* 0x000fe20000000044 */
[----:B-1----:R-:W-:Y:S01]  /*78e0*/  PRMT R21, R57, 0x7632, R21 ;  /* 0x0000763239157816 */ /* 0x002fe20000000015 */
[----:B------:R0:W-:Y:S01]  /*78f0*/  STG.E.U16 [R18.64], R23 ;  /* 0x0000001712007986 */ /* 0x0001e2000c101504 */
[----:B------:R-:W-:Y:S01]  /*7900*/  FSEL R25, R25, -INF , P5 ;  /* 0xff80000019197808 */ /* 0x000fe20002800000 */
[----:B------:R-:W-:Y:S01]  /*7910*/  FFMA R69, R2, 0.69314718246459960938, R69 ;  /* 0x3f31721802457823 */ /* 0x000fe20000000045 */
[----:B------:R-:W-:Y:S01]  /*7920*/  FSEL R4, R43, -INF , P3 ;  /* 0xff8000002b047808 */ /* 0x000fe20001800000 */
[----:B------:R0:W-:Y:S02]  /*7930*/  STG.E.U16 [R12.64], R21 ;  /* 0x000000150c007986 */ /* 0x0001e4000c101504 */
[----:B------:R-:W-:-:S02]  /*7940*/  FFMA R70, R25, 0.69314718246459960938, R70 ;  /* 0x3f31721819467823 */ /* 0x000fc40000000046 */
[----:B------:R0:W-:Y:S01]  /*7950*/  STG.E.U16 [R16.64], R51 ;  /* 0x0000003310007986 */ /* 0x0001e2000c101504 */
[----:B------:R-:W-:-:S03]  /*7960*/  FFMA R71, R4, 0.69314718246459960938, R71 ;  /* 0x3f31721804477823 */ /* 0x000fc60000000047 */
[----:B------:R0:W-:Y:S04]  /*7970*/  STG.E.U16 [R14.64], R59 ;  /* 0x0000003b0e007986 */ /* 0x0001e8000c101504 */
[----:B------:R0:W-:Y:S04]  /*7980*/  STG.E.U16 [R8.64], R53 ;  /* 0x0000003508007986 */ /* 0x0001e8000c101504 */
[----:B------:R0:W-:Y:S04]  /*7990*/  STG.E.U16 [R10.64], R61 ;  /* 0x0000003d0a007986 */ /* 0x0001e8000c101504 */
[----:B------:R-:W-:Y:S06]  /*79a0*/  BAR.SYNC.DEFER_BLOCKING 0x0 ;  /* 0x0000000000007b1d */ /* 0x000fec0000010000 */
[----:B------:R0:W-:Y:S04]  /*79b0*/  STS.128 [R3], R68 ;  /* 0x0000004403007388 */ /* 0x0001e80000000c00 */
[----:B------:R-:W-:Y:S06]  /*79c0*/  BAR.SYNC.DEFER_BLOCKING 0x0 ;  /* 0x0000000000007b1d */ /* 0x000fec0000010000 */
[----:B------:R-:W-:Y:S05]  /*79d0*/  @P0 EXIT ;  /* 0x000000000000094d */ /* 0x000fea0003800000 */
[----:B0-----:R-:W0:Y:S01]  /*79e0*/  LDS R7, [R0] ;  /* 0x0000000000077984 */ /* 0x001e220000000800 */
[----:B------:R-:W-:Y:S01]  /*79f0*/  IMAD R2, R80, c[0x0][0x1cc], RZ ;  /* 0x0000730050027a24 */ /* 0x000fe200078e02ff */
[C---:B------:R-:W-:Y:S01]  /*7a00*/  SHF.L.U32 R6, R76.reuse, 0x2, RZ ;  /* 0x000000024c067819 */ /* 0x040fe200000006ff */
[----:B------:R-:W-:-:S03]  /*7a10*/  IMAD.HI R5, R76, 0x4, RZ ;  /* 0x000000044c057827 */ /* 0x000fc600078e02ff */
[C---:B------:R-:W-:Y:S01]  /*7a20*/  SHF.L.U32 R3, R2.reuse, 0x2, RZ ;  /* 0x0000000202037819 */ /* 0x040fe200000006ff */
[----:B------:R-:W-:-:S03]  /*7a30*/  IMAD.HI R4, R2, 0x4, RZ ;  /* 0x0000000402047827 */ /* 0x000fc600078e02ff */
[----:B------:R-:W-:-:S04]  /*7a40*/  IADD3 R2, P0, P1, R6, c[0x0][0x180], R3 ;  /* 0x0000600006027a10 */ /* 0x000fc8000791e003 */
[----:B------:R-:W-:-:S05]  /*7a50*/  IADD3.X R3, R5, c[0x0][0x184], R4, P0, P1 ;  /* 0x0000610005037a10 */ /* 0x000fca00007e2404 */
[----:B0-----:R-:W-:Y:S01]  /*7a60*/  STG.E [R2.64], R7 ;  /* 0x0000000702007986 */ /* 0x001fe2000c101904 */
[----:B------:R-:W-:Y:S05]  /*7a70*/  EXIT ;  /* 0x000000000000794d */ /* 0x000fea0003800000 */
.L_x_2:
[----:B------:R-:W-:-:S00]  /*7a80*/  BRA `(.L_x_2) ;  /* 0xfffffff000007947 */ /* 0x000fc0000383ffff */
[----:B------:R-:W-:-:S00]  /*7a90*/  NOP ;  /* 0x0000000000007918 */ /* 0x000fc00000000000 */
        /* <DEDUP_REMOVED lines=14> */
.L_x_3:


//--------------------- .nv.global.init           --------------------------
	.section	.nv.global.init,"aw",@progbits
.nv.global.init:
	.type		_$_str,@object
	.size		_$_str,(.L_0 - _$_str)
_$_str:
        /*0000*/ 	.byte	0x5f, 0x5f, 0x43, 0x55, 0x44, 0x41, 0x5f, 0x46, 0x54, 0x5a, 0x00
.L_0:


//--------------------- .nv.shared.attn_fwd       --------------------------
	.section	.nv.shared.attn_fwd,"aw",@nobits
	.sectionflags	@""
	.align	16
